	.target	sm_100a

	.elftype	@"ET_EXEC"


//--------------------- .note.nv.tkinfo           --------------------------
	.section	.note.nv.tkinfo,"",@"SHT_NOTE"
	.sectionflags	@"SHF_NOTE_NV_TKINFO"
	.tkinfo
        /*0018*/ 	.word	0x00000002
        /*0030*/ 	.string	""
        /*0030*/ 	.string	"ptxas"
        /*0030*/ 	.string	"Cuda compilation tools, release 13.0, V13.0.88"
        /*0030*/ 	.string	"Build cuda_13.0.r13.0/compiler.36424714_0"
        /*0030*/ 	.string	"-arch sm_100a -m 64 "



//--------------------- .note.nv.cuinfo           --------------------------
	.section	.note.nv.cuinfo,"",@"SHT_NOTE"
	.sectionflags	@"SHF_NOTE_NV_CUINFO"
        /*0018*/ 	.short	0x0002
        /*001a*/ 	.short	0x0064
        /*001c*/ 	.short	0x0082
	.zero		2


//--------------------- .nv.info                  --------------------------
	.section	.nv.info,"",@"SHT_CUDA_INFO"
	.align	4


	//----- nvinfo : EIATTR_REGCOUNT
	.align		4
        /*0000*/ 	.byte	0x04, 0x2f
        /*0002*/ 	.short	(.L_19 - .L_18)
	.align		4
.L_18:
        /*0004*/ 	.word	index@(_ZN7cutlass13device_kernelINS_4conv6kernel13ConvUniversalINS1_16ConvProblemShapeILNS1_8OperatorE1ELi3EEENS1_10collective14CollectiveConvINS1_47MainloopSm100TmaUmmaWarpSpecializedImplicitGemmILS5_1ELi54ELi3ELi1ELi2EN4cute5tupleIJNSA_1CILi2EEENSC_ILi1EEESE_EEEEENSB_IJNSC_ILi64EEESH_NSB_IJNSC_ILi32EEEEEEEEENS_12float_e4m3_tESL_NSA_8TiledMMAINSA_8MMA_AtomIJNSA_10MMA_TraitsINSA_19SM100_MMA_F8F6F4_SSEJSL_SL_fSH_SH_NSA_17integral_constantINSA_4UMMA5MajorELSS_0EEENSQ_ISS_LSS_1EEENSQ_INSR_7ScaleInELSV_0EEESW_EEEEEENSA_6LayoutINSB_IJSE_SE_SE_EEENSB_IJNSC_ILi0EEES11_S11_EEEEENSB_IJNSA_10UnderscoreES14_S14_EEEEENS7_6detail27Sm100ImplicitGemmTileTraitsINSA_20SM90_TMA_LOAD_IM2COLENSA_14ComposedLayoutINSA_7SwizzleILi1ELi4ELi3EEENSA_18smem_ptr_flag_bitsILi8EEENSZ_INSB_IJNSC_ILi8EEESI_EEENSB_IJSI_SE_EEEEEEEvEENS18_INSA_23SM90_TMA_LOAD_MULTICASTENS1A_INS1B_ILi2ELi4ELi3EEES1E_NSZ_INSB_IJSH_S1F_EEENSB_IJSE_SH_EEEEEEEvEEEENS_8epilogue10collective18CollectiveEpilogueINS1T_23Sm100TmaWarpSpecializedILi1ELi1ELi32ELb0ELb0EEEJSK_NSB_IJNSZ_ISH_SE_EES1Y_EEESL_NSB_IJNSB_IJllllEEESE_S11_EEESL_S21_NS1T_6fusion15FusionCallbacksIS1X_NS22_17LinearCombinationISL_fSL_fLNS_15FloatRoundStyleE2EEESK_S1Z_JEEENSA_5SM1004TMEM4LOAD26SM100_TMEM_LOAD_16dp32b32xES19_NS1A_IS1M_S1E_NSZ_INSB_IJS1F_SH_EEENSB_IJSH_SE_EEEEEEENSA_39AutoVectorizingCopyWithAssumedAlignmentILi128EEENSA_21SM90_TMA_STORE_IM2COLES2F_S2H_S2H_EEEvvEEEEvNT_6ParamsE)
        /*0008*/ 	.word	0x0000005d


	//----- nvinfo : EIATTR_FRAME_SIZE
	.align		4
.L_19:
        /*000c*/ 	.byte	0x04, 0x11
        /*000e*/ 	.short	(.L_21 - .L_20)
	.align		4
.L_20:
        /*0010*/ 	.word	index@($__internal_2_$__cuda_sm10x_tcgen05_guardrail_trap_unallocated_columns_being_dealloced)
        /*0014*/ 	.word	0x00000008


	//----- nvinfo : EIATTR_FRAME_SIZE
	.align		4
.L_21:
        /*0018*/ 	.byte	0x04, 0x11
        /*001a*/ 	.short	(.L_23 - .L_22)
	.align		4
.L_22:
        /*001c*/ 	.word	index@($__internal_1_$__cuda_sm10x_tcgen05_guardrail_trap_phase_invalid_during_alloc)
        /*0020*/ 	.word	0x00000008


	//----- nvinfo : EIATTR_FRAME_SIZE
	.align		4
.L_23:
        /*0024*/ 	.byte	0x04, 0x11
        /*0026*/ 	.short	(.L_25 - .L_24)
	.align		4
.L_24:
        /*0028*/ 	.word	index@($__internal_0_$__cuda_sm10x_tcgen05_guardrail_trap_col_being_dealloced_not_returned_by_alloc)
        /*002c*/ 	.word	0x00000008


	//----- nvinfo : EIATTR_FRAME_SIZE
	.align		4
.L_25:
        /*0030*/ 	.byte	0x04, 0x11
        /*0032*/ 	.short	(.L_27 - .L_26)
	.align		4
.L_26:
        /*0034*/ 	.word	index@(_ZN7cutlass13device_kernelINS_4conv6kernel13ConvUniversalINS1_16ConvProblemShapeILNS1_8OperatorE1ELi3EEENS1_10collective14CollectiveConvINS1_47MainloopSm100TmaUmmaWarpSpecializedImplicitGemmILS5_1ELi54ELi3ELi1ELi2EN4cute5tupleIJNSA_1CILi2EEENSC_ILi1EEESE_EEEEENSB_IJNSC_ILi64EEESH_NSB_IJNSC_ILi32EEEEEEEEENS_12float_e4m3_tESL_NSA_8TiledMMAINSA_8MMA_AtomIJNSA_10MMA_TraitsINSA_19SM100_MMA_F8F6F4_SSEJSL_SL_fSH_SH_NSA_17integral_constantINSA_4UMMA5MajorELSS_0EEENSQ_ISS_LSS_1EEENSQ_INSR_7ScaleInELSV_0EEESW_EEEEEENSA_6LayoutINSB_IJSE_SE_SE_EEENSB_IJNSC_ILi0EEES11_S11_EEEEENSB_IJNSA_10UnderscoreES14_S14_EEEEENS7_6detail27Sm100ImplicitGemmTileTraitsINSA_20SM90_TMA_LOAD_IM2COLENSA_14ComposedLayoutINSA_7SwizzleILi1ELi4ELi3EEENSA_18smem_ptr_flag_bitsILi8EEENSZ_INSB_IJNSC_ILi8EEESI_EEENSB_IJSI_SE_EEEEEEEvEENS18_INSA_23SM90_TMA_LOAD_MULTICASTENS1A_INS1B_ILi2ELi4ELi3EEES1E_NSZ_INSB_IJSH_S1F_EEENSB_IJSE_SH_EEEEEEEvEEEENS_8epilogue10collective18CollectiveEpilogueINS1T_23Sm100TmaWarpSpecializedILi1ELi1ELi32ELb0ELb0EEEJSK_NSB_IJNSZ_ISH_SE_EES1Y_EEESL_NSB_IJNSB_IJllllEEESE_S11_EEESL_S21_NS1T_6fusion15FusionCallbacksIS1X_NS22_17LinearCombinationISL_fSL_fLNS_15FloatRoundStyleE2EEESK_S1Z_JEEENSA_5SM1004TMEM4LOAD26SM100_TMEM_LOAD_16dp32b32xES19_NS1A_IS1M_S1E_NSZ_INSB_IJS1F_SH_EEENSB_IJSH_SE_EEEEEEENSA_39AutoVectorizingCopyWithAssumedAlignmentILi128EEENSA_21SM90_TMA_STORE_IM2COLES2F_S2H_S2H_EEEvvEEEEvNT_6ParamsE)
        /*0038*/ 	.word	0x00000008


	//----- nvinfo : EIATTR_MIN_STACK_SIZE
	.align		4
.L_27:
        /*003c*/ 	.byte	0x04, 0x12
        /*003e*/ 	.short	(.L_29 - .L_28)
	.align		4
.L_28:
        /*0040*/ 	.word	index@(_ZN7cutlass13device_kernelINS_4conv6kernel13ConvUniversalINS1_16ConvProblemShapeILNS1_8OperatorE1ELi3EEENS1_10collective14CollectiveConvINS1_47MainloopSm100TmaUmmaWarpSpecializedImplicitGemmILS5_1ELi54ELi3ELi1ELi2EN4cute5tupleIJNSA_1CILi2EEENSC_ILi1EEESE_EEEEENSB_IJNSC_ILi64EEESH_NSB_IJNSC_ILi32EEEEEEEEENS_12float_e4m3_tESL_NSA_8TiledMMAINSA_8MMA_AtomIJNSA_10MMA_TraitsINSA_19SM100_MMA_F8F6F4_SSEJSL_SL_fSH_SH_NSA_17integral_constantINSA_4UMMA5MajorELSS_0EEENSQ_ISS_LSS_1EEENSQ_INSR_7ScaleInELSV_0EEESW_EEEEEENSA_6LayoutINSB_IJSE_SE_SE_EEENSB_IJNSC_ILi0EEES11_S11_EEEEENSB_IJNSA_10UnderscoreES14_S14_EEEEENS7_6detail27Sm100ImplicitGemmTileTraitsINSA_20SM90_TMA_LOAD_IM2COLENSA_14ComposedLayoutINSA_7SwizzleILi1ELi4ELi3EEENSA_18smem_ptr_flag_bitsILi8EEENSZ_INSB_IJNSC_ILi8EEESI_EEENSB_IJSI_SE_EEEEEEEvEENS18_INSA_23SM90_TMA_LOAD_MULTICASTENS1A_INS1B_ILi2ELi4ELi3EEES1E_NSZ_INSB_IJSH_S1F_EEENSB_IJSE_SH_EEEEEEEvEEEENS_8epilogue10collective18CollectiveEpilogueINS1T_23Sm100TmaWarpSpecializedILi1ELi1ELi32ELb0ELb0EEEJSK_NSB_IJNSZ_ISH_SE_EES1Y_EEESL_NSB_IJNSB_IJllllEEESE_S11_EEESL_S21_NS1T_6fusion15FusionCallbacksIS1X_NS22_17LinearCombinationISL_fSL_fLNS_15FloatRoundStyleE2EEESK_S1Z_JEEENSA_5SM1004TMEM4LOAD26SM100_TMEM_LOAD_16dp32b32xES19_NS1A_IS1M_S1E_NSZ_INSB_IJS1F_SH_EEENSB_IJSH_SE_EEEEEEENSA_39AutoVectorizingCopyWithAssumedAlignmentILi128EEENSA_21SM90_TMA_STORE_IM2COLES2F_S2H_S2H_EEEvvEEEEvNT_6ParamsE)
        /*0044*/ 	.word	0x00000008
.L_29:


//--------------------- .nv.compat                --------------------------
	.section	.nv.compat,"",@"SHT_CUDA_COMPAT_INFO"
	.align	4
        /*0000*/ 	.byte	0x02, 0x09, 0x01, 0x00, 0x02, 0x02, 0x02, 0x00, 0x02, 0x05, 0x05, 0x00, 0x03, 0x07, 0x01, 0x01
        /*0010*/ 	.byte	0x02, 0x03, 0x01, 0x00, 0x02, 0x06, 0x01, 0x00, 0x04, 0x0b, 0x08, 0x00, 0x09, 0x00, 0x00, 0x00
        /*0020*/ 	.byte	0x00, 0x00, 0x00, 0x00


//--------------------- .nv.info._ZN7cutlass13device_kernelINS_4conv6kernel13ConvUniversalINS1_16ConvProblemShapeILNS1_8OperatorE1ELi3EEENS1_10collective14CollectiveConvINS1_47MainloopSm100TmaUmmaWarpSpecializedImplicitGemmILS5_1ELi54ELi3ELi1ELi2EN4cute5tupleIJNSA_1CILi2EEENSC_ILi1EEESE_EEEEENSB_IJNSC_ILi64EEESH_NSB_IJNSC_ILi32EEEEEEEEENS_12float_e4m3_tESL_NSA_8TiledMMAINSA_8MMA_AtomIJNSA_10MMA_TraitsINSA_19SM100_MMA_F8F6F4_SSEJSL_SL_fSH_SH_NSA_17integral_constantINSA_4UMMA5MajorELSS_0EEENSQ_ISS_LSS_1EEENSQ_INSR_7ScaleInELSV_0EEESW_EEEEEENSA_6LayoutINSB_IJSE_SE_SE_EEENSB_IJNSC_ILi0EEES11_S11_EEEEENSB_IJNSA_10UnderscoreES14_S14_EEEEENS7_6detail27Sm100ImplicitGemmTileTraitsINSA_20SM90_TMA_LOAD_IM2COLENSA_14ComposedLayoutINSA_7SwizzleILi1ELi4ELi3EEENSA_18smem_ptr_flag_bitsILi8EEENSZ_INSB_IJNSC_ILi8EEESI_EEENSB_IJSI_SE_EEEEEEEvEENS18_INSA_23SM90_TMA_LOAD_MULTICASTENS1A_INS1B_ILi2ELi4ELi3EEES1E_NSZ_INSB_IJSH_S1F_EEENSB_IJSE_SH_EEEEEEEvEEEENS_8epilogue10collective18CollectiveEpilogueINS1T_23Sm100TmaWarpSpecializedILi1ELi1ELi32ELb0ELb0EEEJSK_NSB_IJNSZ_ISH_SE_EES1Y_EEESL_NSB_IJNSB_IJllllEEESE_S11_EEESL_S21_NS1T_6fusion15FusionCallbacksIS1X_NS22_17LinearCombinationISL_fSL_fLNS_15FloatRoundStyleE2EEESK_S1Z_JEEENSA_5SM1004TMEM4LOAD26SM100_TMEM_LOAD_16dp32b32xES19_NS1A_IS1M_S1E_NSZ_INSB_IJS1F_SH_EEENSB_IJSH_SE_EEEEEEENSA_39AutoVectorizingCopyWithAssumedAlignmentILi128EEENSA_21SM90_TMA_STORE_IM2COLES2F_S2H_S2H_EEEvvEEEEvNT_6ParamsE --------------------------
	.section	.nv.info._ZN7cutlass13device_kernelINS_4conv6kernel13ConvUniversalINS1_16ConvProblemShapeILNS1_8OperatorE1ELi3EEENS1_10collective14CollectiveConvINS1_47MainloopSm100TmaUmmaWarpSpecializedImplicitGemmILS5_1ELi54ELi3ELi1ELi2EN4cute5tupleIJNSA_1CILi2EEENSC_ILi1EEESE_EEEEENSB_IJNSC_ILi64EEESH_NSB_IJNSC_ILi32EEEEEEEEENS_12float_e4m3_tESL_NSA_8TiledMMAINSA_8MMA_AtomIJNSA_10MMA_TraitsINSA_19SM100_MMA_F8F6F4_SSEJSL_SL_fSH_SH_NSA_17integral_constantINSA_4UMMA5MajorELSS_0EEENSQ_ISS_LSS_1EEENSQ_INSR_7ScaleInELSV_0EEESW_EEEEEENSA_6LayoutINSB_IJSE_SE_SE_EEENSB_IJNSC_ILi0EEES11_S11_EEEEENSB_IJNSA_10UnderscoreES14_S14_EEEEENS7_6detail27Sm100ImplicitGemmTileTraitsINSA_20SM90_TMA_LOAD_IM2COLENSA_14ComposedLayoutINSA_7SwizzleILi1ELi4ELi3EEENSA_18smem_ptr_flag_bitsILi8EEENSZ_INSB_IJNSC_ILi8EEESI_EEENSB_IJSI_SE_EEEEEEEvEENS18_INSA_23SM90_TMA_LOAD_MULTICASTENS1A_INS1B_ILi2ELi4ELi3EEES1E_NSZ_INSB_IJSH_S1F_EEENSB_IJSE_SH_EEEEEEEvEEEENS_8epilogue10collective18CollectiveEpilogueINS1T_23Sm100TmaWarpSpecializedILi1ELi1ELi32ELb0ELb0EEEJSK_NSB_IJNSZ_ISH_SE_EES1Y_EEESL_NSB_IJNSB_IJllllEEESE_S11_EEESL_S21_NS1T_6fusion15FusionCallbacksIS1X_NS22_17LinearCombinationISL_fSL_fLNS_15FloatRoundStyleE2EEESK_S1Z_JEEENSA_5SM1004TMEM4LOAD26SM100_TMEM_LOAD_16dp32b32xES19_NS1A_IS1M_S1E_NSZ_INSB_IJS1F_SH_EEENSB_IJSH_SE_EEEEEEENSA_39AutoVectorizingCopyWithAssumedAlignmentILi128EEENSA_21SM90_TMA_STORE_IM2COLES2F_S2H_S2H_EEEvvEEEEvNT_6ParamsE,"",@"SHT_CUDA_INFO"
	.sectionflags	@""
	.align	4


	//----- nvinfo : EIATTR_CUDA_API_VERSION
	.align		4
        /*0000*/ 	.byte	0x04, 0x37
        /*0002*/ 	.short	(.L_31 - .L_30)
.L_30:
        /*0004*/ 	.word	0x00000082


	//----- nvinfo : EIATTR_KPARAM_INFO
	.align		4
.L_31:
        /*0008*/ 	.byte	0x04, 0x17
        /*000a*/ 	.short	(.L_33 - .L_32)
.L_32:
        /*000c*/ 	.word	0x00000000
        /*0010*/ 	.short	0x0000
        /*0012*/ 	.short	0x0000
        /*0014*/ 	.byte	0x00, 0xf0, 0x01, 0x24


	//----- nvinfo : EIATTR_AT_ENTRY_FRAGMENTS
	.align		4
.L_33:
        /*0018*/ 	.byte	0x04, 0x4f
        /*001a*/ 	.short	(.L_35 - .L_34)


	//   ....[0]....
.L_34:
        /*001c*/ 	.word	0x00000006


	//----- nvinfo : EIATTR_RESERVED_SMEM_USED
	.align		4
.L_35:
        /*0020*/ 	.byte	0x01, 0x41
	.zero		2


	//----- nvinfo : EIATTR_SPARSE_MMA_MASK
	.align		4
        /*0024*/ 	.byte	0x03, 0x50
        /*0026*/ 	.short	0x0000


	//----- nvinfo : EIATTR_TCGEN05_1CTA_USED
	.align		4
        /*0028*/ 	.byte	0x01, 0x51
	.zero		2


	//----- nvinfo : EIATTR_MAXREG_COUNT
	.align		4
        /*002c*/ 	.byte	0x03, 0x1b
        /*002e*/ 	.short	0x00ff


	//----- nvinfo : EIATTR_NUM_BARRIERS
	.align		4
        /*0030*/ 	.byte	0x02, 0x4c
        /*0032*/ 	.byte	0x07
	.zero		1


	//----- nvinfo : EIATTR_EXTERNS
	.align		4
        /*0034*/ 	.byte	0x04, 0x0f
        /*0036*/ 	.short	(.L_37 - .L_36)


	//   ....[0]....
	.align		4
.L_36:
        /*0038*/ 	.word	index@(__assertfail)


	//----- nvinfo : EIATTR_MERCURY_ISA_VERSION
	.align		4
.L_37:
        /*003c*/ 	.byte	0x03, 0x5f
        /*003e*/ 	.short	0x0101


	//----- nvinfo : EIATTR_INT_WARP_WIDE_INSTR_OFFSETS
	.align		4
        /*0040*/ 	.byte	0x04, 0x31
        /*0042*/ 	.short	(.L_39 - .L_38)


	//   ....[0]....
.L_38:
        /*0044*/ 	.word	0x00005e20


	//   ....[1]....
        /*0048*/ 	.word	0x00005e40


	//   ....[2]....
        /*004c*/ 	.word	0x00005e70


	//   ....[3]....
        /*0050*/ 	.word	0x00006a00


	//   ....[4]....
        /*0054*/ 	.word	0x00006c70


	//----- nvinfo : EIATTR_COOP_GROUP_MASK_REGIDS
	.align		4
.L_39:
        /*0058*/ 	.byte	0x04, 0x29
        /*005a*/ 	.short	(.L_41 - .L_40)


	//   ....[0]....
.L_40:
        /*005c*/ 	.word	0xffffffff


	//   ....[1]....
        /*0060*/ 	.word	0xffffffff


	//   ....[2]....
        /*0064*/ 	.word	0xffffffff


	//   ....[3]....
        /*0068*/ 	.word	0xffffffff


	//   ....[4]....
        /*006c*/ 	.word	0xffffffff


	//   ....[5]....
        /*0070*/ 	.word	0xffffffff


	//   ....[6]....
        /*0074*/ 	.word	0xffffffff


	//   ....[7]....
        /*0078*/ 	.word	0xffffffff


	//   ....[8]....
        /*007c*/ 	.word	0xffffffff


	//   ....[9]....
        /*0080*/ 	.word	0xffffffff


	//   ....[10]....
        /*0084*/ 	.word	0xffffffff


	//   ....[11]....
        /*0088*/ 	.word	0xffffffff


	//   ....[12]....
        /*008c*/ 	.word	0xffffffff


	//----- nvinfo : EIATTR_COOP_GROUP_INSTR_OFFSETS
	.align		4
.L_41:
        /*0090*/ 	.byte	0x04, 0x28
        /*0092*/ 	.short	(.L_43 - .L_42)


	//   ....[0]....
.L_42:
        /*0094*/ 	.word	0x00000090


	//   ....[1]....
        /*0098*/ 	.word	0x00000500


	//   ....[2]....
        /*009c*/ 	.word	0x00000d00


	//   ....[3]....
        /*00a0*/ 	.word	0x00000e40


	//   ....[4]....
        /*00a4*/ 	.word	0x00000f40


	//   ....[5]....
        /*00a8*/ 	.word	0x00001090


	//   ....[6]....
        /*00ac*/ 	.word	0x00001290


	//   ....[7]....
        /*00b0*/ 	.word	0x00002ab0


	//   ....[8]....
        /*00b4*/ 	.word	0x000052e0


	//   ....[9]....
        /*00b8*/ 	.word	0x000054f0


	//   ....[10]....
        /*00bc*/ 	.word	0x00005520


	//   ....[11]....
        /*00c0*/ 	.word	0x00005d00


	//   ....[12]....
        /*00c4*/ 	.word	0x00005f40


	//----- nvinfo : EIATTR_VRC_CTA_INIT_COUNT
	.align		4
.L_43:
        /*00c8*/ 	.byte	0x02, 0x4a
        /*00ca*/ 	.byte	0x80
	.zero		1


	//----- nvinfo : EIATTR_SYSCALL_OFFSETS
	.align		4
        /*00cc*/ 	.byte	0x04, 0x46
        /*00ce*/ 	.short	(.L_45 - .L_44)


	//   ....[0]....
.L_44:
        /*00d0*/ 	.word	0x00007800


	//   ....[1]....
        /*00d4*/ 	.word	0x00007940


	//   ....[2]....
        /*00d8*/ 	.word	0x000080b0


	//----- nvinfo : EIATTR_MBARRIER_INSTR_OFFSETS
	.align		4
.L_45:
        /*00dc*/ 	.byte	0x04, 0x39
        /*00de*/ 	.short	(.L_47 - .L_46)


	//   ....[0]....
.L_46:
        /*00e0*/ 	.word	0x00000620
        /*00e4*/ 	.word	0x000000ff
        /*00e8*/ 	.word	0x00000000
        /*00ec*/ 	.short	0x0100
        /*00ee*/ 	.byte	0x04
	.zero		1


	//   ....[1]....
        /*00f0*/ 	.word	0x00000630
        /*00f4*/ 	.word	0x000000ff
        /*00f8*/ 	.word	0x000001b0
        /*00fc*/ 	.short	0x0100
        /*00fe*/ 	.byte	0x04
	.zero		1


	//   ....[2]....
        /*0100*/ 	.word	0x00000640
        /*0104*/ 	.word	0x000000ff
        /*0108*/ 	.word	0x00000008
        /*010c*/ 	.short	0x0100
        /*010e*/ 	.byte	0x04
	.zero		1


	//   ....[3]....
        /*0110*/ 	.word	0x00000650
        /*0114*/ 	.word	0x000000ff
        /*0118*/ 	.word	0x000001b8
        /*011c*/ 	.short	0x0100
        /*011e*/ 	.byte	0x04
	.zero		1


	//   ....[4]....
        /*0120*/ 	.word	0x00000660
        /*0124*/ 	.word	0x000000ff
        /*0128*/ 	.word	0x00000010
        /*012c*/ 	.short	0x0100
        /*012e*/ 	.byte	0x04
	.zero		1


	//   ....[5]....
        /*0130*/ 	.word	0x00000670
        /*0134*/ 	.word	0x000000ff
        /*0138*/ 	.word	0x000001c0
        /*013c*/ 	.short	0x0100
        /*013e*/ 	.byte	0x04
	.zero		1


	//   ....[6]....
        /*0140*/ 	.word	0x00000680
        /*0144*/ 	.word	0x000000ff
        /*0148*/ 	.word	0x00000018
        /*014c*/ 	.short	0x0100
        /*014e*/ 	.byte	0x04
	.zero		1


	//   ....[7]....
        /*0150*/ 	.word	0x00000690
        /*0154*/ 	.word	0x000000ff
        /*0158*/ 	.word	0x000001c8
        /*015c*/ 	.short	0x0100
        /*015e*/ 	.byte	0x04
	.zero		1


	//   ....[8]....
        /*0160*/ 	.word	0x000006a0
        /*0164*/ 	.word	0x000000ff
        /*0168*/ 	.word	0x00000020
        /*016c*/ 	.short	0x0100
        /*016e*/ 	.byte	0x04
	.zero		1


	//   ....[9]....
        /*0170*/ 	.word	0x000006b0
        /*0174*/ 	.word	0x000000ff
        /*0178*/ 	.word	0x000001d0
        /*017c*/ 	.short	0x0100
        /*017e*/ 	.byte	0x04
	.zero		1


	//   ....[10]....
        /*0180*/ 	.word	0x000006c0
        /*0184*/ 	.word	0x000000ff
        /*0188*/ 	.word	0x00000028
        /*018c*/ 	.short	0x0100
        /*018e*/ 	.byte	0x04
	.zero		1


	//   ....[11]....
        /*0190*/ 	.word	0x000006d0
        /*0194*/ 	.word	0x000000ff
        /*0198*/ 	.word	0x000001d8
        /*019c*/ 	.short	0x0100
        /*019e*/ 	.byte	0x04
	.zero		1


	//   ....[12]....
        /*01a0*/ 	.word	0x000006e0
        /*01a4*/ 	.word	0x000000ff
        /*01a8*/ 	.word	0x00000030
        /*01ac*/ 	.short	0x0100
        /*01ae*/ 	.byte	0x04
	.zero		1


	//   ....[13]....
        /*01b0*/ 	.word	0x000006f0
        /*01b4*/ 	.word	0x000000ff
        /*01b8*/ 	.word	0x000001e0
        /*01bc*/ 	.short	0x0100
        /*01be*/ 	.byte	0x04
	.zero		1


	//   ....[14]....
        /*01c0*/ 	.word	0x00000700
        /*01c4*/ 	.word	0x000000ff
        /*01c8*/ 	.word	0x00000038
        /*01cc*/ 	.short	0x0100
        /*01ce*/ 	.byte	0x04
	.zero		1


	//   ....[15]....
        /*01d0*/ 	.word	0x00000710
        /*01d4*/ 	.word	0x000000ff
        /*01d8*/ 	.word	0x000001e8
        /*01dc*/ 	.short	0x0100
        /*01de*/ 	.byte	0x04
	.zero		1


	//   ....[16]....
        /*01e0*/ 	.word	0x00000720
        /*01e4*/ 	.word	0x000000ff
        /*01e8*/ 	.word	0x00000040
        /*01ec*/ 	.short	0x0100
        /*01ee*/ 	.byte	0x04
	.zero		1


	//   ....[17]....
        /*01f0*/ 	.word	0x00000730
        /*01f4*/ 	.word	0x000000ff
        /*01f8*/ 	.word	0x000001f0
        /*01fc*/ 	.short	0x0100
        /*01fe*/ 	.byte	0x04
	.zero		1


	//   ....[18]....
        /*0200*/ 	.word	0x00000740
        /*0204*/ 	.word	0x000000ff
        /*0208*/ 	.word	0x00000048
        /*020c*/ 	.short	0x0100
        /*020e*/ 	.byte	0x04
	.zero		1


	//   ....[19]....
        /*0210*/ 	.word	0x00000750
        /*0214*/ 	.word	0x000000ff
        /*0218*/ 	.word	0x000001f8
        /*021c*/ 	.short	0x0100
        /*021e*/ 	.byte	0x04
	.zero		1


	//   ....[20]....
        /*0220*/ 	.word	0x00000760
        /*0224*/ 	.word	0x000000ff
        /*0228*/ 	.word	0x00000050
        /*022c*/ 	.short	0x0100
        /*022e*/ 	.byte	0x04
	.zero		1


	//   ....[21]....
        /*0230*/ 	.word	0x00000770
        /*0234*/ 	.word	0x000000ff
        /*0238*/ 	.word	0x00000200
        /*023c*/ 	.short	0x0100
        /*023e*/ 	.byte	0x04
	.zero		1


	//   ....[22]....
        /*0240*/ 	.word	0x00000780
        /*0244*/ 	.word	0x000000ff
        /*0248*/ 	.word	0x00000058
        /*024c*/ 	.short	0x0100
        /*024e*/ 	.byte	0x04
	.zero		1


	//   ....[23]....
        /*0250*/ 	.word	0x00000790
        /*0254*/ 	.word	0x000000ff
        /*0258*/ 	.word	0x00000208
        /*025c*/ 	.short	0x0100
        /*025e*/ 	.byte	0x04
	.zero		1


	//   ....[24]....
        /*0260*/ 	.word	0x000007a0
        /*0264*/ 	.word	0x000000ff
        /*0268*/ 	.word	0x00000060
        /*026c*/ 	.short	0x0100
        /*026e*/ 	.byte	0x04
	.zero		1


	//   ....[25]....
        /*0270*/ 	.word	0x000007b0
        /*0274*/ 	.word	0x000000ff
        /*0278*/ 	.word	0x00000210
        /*027c*/ 	.short	0x0100
        /*027e*/ 	.byte	0x04
	.zero		1


	//   ....[26]....
        /*0280*/ 	.word	0x000007c0
        /*0284*/ 	.word	0x000000ff
        /*0288*/ 	.word	0x00000068
        /*028c*/ 	.short	0x0100
        /*028e*/ 	.byte	0x04
	.zero		1


	//   ....[27]....
        /*0290*/ 	.word	0x000007d0
        /*0294*/ 	.word	0x000000ff
        /*0298*/ 	.word	0x00000218
        /*029c*/ 	.short	0x0100
        /*029e*/ 	.byte	0x04
	.zero		1


	//   ....[28]....
        /*02a0*/ 	.word	0x000007e0
        /*02a4*/ 	.word	0x000000ff
        /*02a8*/ 	.word	0x00000070
        /*02ac*/ 	.short	0x0100
        /*02ae*/ 	.byte	0x04
	.zero		1


	//   ....[29]....
        /*02b0*/ 	.word	0x000007f0
        /*02b4*/ 	.word	0x000000ff
        /*02b8*/ 	.word	0x00000220
        /*02bc*/ 	.short	0x0100
        /*02be*/ 	.byte	0x04
	.zero		1


	//   ....[30]....
        /*02c0*/ 	.word	0x00000800
        /*02c4*/ 	.word	0x000000ff
        /*02c8*/ 	.word	0x00000078
        /*02cc*/ 	.short	0x0100
        /*02ce*/ 	.byte	0x04
	.zero		1


	//   ....[31]....
        /*02d0*/ 	.word	0x00000810
        /*02d4*/ 	.word	0x000000ff
        /*02d8*/ 	.word	0x00000228
        /*02dc*/ 	.short	0x0100
        /*02de*/ 	.byte	0x04
	.zero		1


	//   ....[32]....
        /*02e0*/ 	.word	0x00000820
        /*02e4*/ 	.word	0x000000ff
        /*02e8*/ 	.word	0x00000080
        /*02ec*/ 	.short	0x0100
        /*02ee*/ 	.byte	0x04
	.zero		1


	//   ....[33]....
        /*02f0*/ 	.word	0x00000830
        /*02f4*/ 	.word	0x000000ff
        /*02f8*/ 	.word	0x00000230
        /*02fc*/ 	.short	0x0100
        /*02fe*/ 	.byte	0x04
	.zero		1


	//   ....[34]....
        /*0300*/ 	.word	0x00000840
        /*0304*/ 	.word	0x000000ff
        /*0308*/ 	.word	0x00000088
        /*030c*/ 	.short	0x0100
        /*030e*/ 	.byte	0x04
	.zero		1


	//   ....[35]....
        /*0310*/ 	.word	0x00000850
        /*0314*/ 	.word	0x000000ff
        /*0318*/ 	.word	0x00000238
        /*031c*/ 	.short	0x0100
        /*031e*/ 	.byte	0x04
	.zero		1


	//   ....[36]....
        /*0320*/ 	.word	0x00000860
        /*0324*/ 	.word	0x000000ff
        /*0328*/ 	.word	0x00000090
        /*032c*/ 	.short	0x0100
        /*032e*/ 	.byte	0x04
	.zero		1


	//   ....[37]....
        /*0330*/ 	.word	0x00000870
        /*0334*/ 	.word	0x000000ff
        /*0338*/ 	.word	0x00000240
        /*033c*/ 	.short	0x0100
        /*033e*/ 	.byte	0x04
	.zero		1


	//   ....[38]....
        /*0340*/ 	.word	0x00000880
        /*0344*/ 	.word	0x000000ff
        /*0348*/ 	.word	0x00000098
        /*034c*/ 	.short	0x0100
        /*034e*/ 	.byte	0x04
	.zero		1


	//   ....[39]....
        /*0350*/ 	.word	0x00000890
        /*0354*/ 	.word	0x000000ff
        /*0358*/ 	.word	0x00000248
        /*035c*/ 	.short	0x0100
        /*035e*/ 	.byte	0x04
	.zero		1


	//   ....[40]....
        /*0360*/ 	.word	0x000008a0
        /*0364*/ 	.word	0x000000ff
        /*0368*/ 	.word	0x000000a0
        /*036c*/ 	.short	0x0100
        /*036e*/ 	.byte	0x04
	.zero		1


	//   ....[41]....
        /*0370*/ 	.word	0x000008b0
        /*0374*/ 	.word	0x000000ff
        /*0378*/ 	.word	0x00000250
        /*037c*/ 	.short	0x0100
        /*037e*/ 	.byte	0x04
	.zero		1


	//   ....[42]....
        /*0380*/ 	.word	0x000008c0
        /*0384*/ 	.word	0x000000ff
        /*0388*/ 	.word	0x000000a8
        /*038c*/ 	.short	0x0100
        /*038e*/ 	.byte	0x04
	.zero		1


	//   ....[43]....
        /*0390*/ 	.word	0x000008d0
        /*0394*/ 	.word	0x000000ff
        /*0398*/ 	.word	0x00000258
        /*039c*/ 	.short	0x0100
        /*039e*/ 	.byte	0x04
	.zero		1


	//   ....[44]....
        /*03a0*/ 	.word	0x000008e0
        /*03a4*/ 	.word	0x000000ff
        /*03a8*/ 	.word	0x000000b0
        /*03ac*/ 	.short	0x0100
        /*03ae*/ 	.byte	0x04
	.zero		1


	//   ....[45]....
        /*03b0*/ 	.word	0x000008f0
        /*03b4*/ 	.word	0x000000ff
        /*03b8*/ 	.word	0x00000260
        /*03bc*/ 	.short	0x0100
        /*03be*/ 	.byte	0x04
	.zero		1


	//   ....[46]....
        /*03c0*/ 	.word	0x00000900
        /*03c4*/ 	.word	0x000000ff
        /*03c8*/ 	.word	0x000000b8
        /*03cc*/ 	.short	0x0100
        /*03ce*/ 	.byte	0x04
	.zero		1


	//   ....[47]....
        /*03d0*/ 	.word	0x00000910
        /*03d4*/ 	.word	0x000000ff
        /*03d8*/ 	.word	0x00000268
        /*03dc*/ 	.short	0x0100
        /*03de*/ 	.byte	0x04
	.zero		1


	//   ....[48]....
        /*03e0*/ 	.word	0x00000920
        /*03e4*/ 	.word	0x000000ff
        /*03e8*/ 	.word	0x000000c0
        /*03ec*/ 	.short	0x0100
        /*03ee*/ 	.byte	0x04
	.zero		1


	//   ....[49]....
        /*03f0*/ 	.word	0x00000930
        /*03f4*/ 	.word	0x000000ff
        /*03f8*/ 	.word	0x00000270
        /*03fc*/ 	.short	0x0100
        /*03fe*/ 	.byte	0x04
	.zero		1


	//   ....[50]....
        /*0400*/ 	.word	0x00000940
        /*0404*/ 	.word	0x000000ff
        /*0408*/ 	.word	0x000000c8
        /*040c*/ 	.short	0x0100
        /*040e*/ 	.byte	0x04
	.zero		1


	//   ....[51]....
        /*0410*/ 	.word	0x00000950
        /*0414*/ 	.word	0x000000ff
        /*0418*/ 	.word	0x00000278
        /*041c*/ 	.short	0x0100
        /*041e*/ 	.byte	0x04
	.zero		1


	//   ....[52]....
        /*0420*/ 	.word	0x00000960
        /*0424*/ 	.word	0x000000ff
        /*0428*/ 	.word	0x000000d0
        /*042c*/ 	.short	0x0100
        /*042e*/ 	.byte	0x04
	.zero		1


	//   ....[53]....
        /*0430*/ 	.word	0x00000970
        /*0434*/ 	.word	0x000000ff
        /*0438*/ 	.word	0x00000280
        /*043c*/ 	.short	0x0100
        /*043e*/ 	.byte	0x04
	.zero		1


	//   ....[54]....
        /*0440*/ 	.word	0x00000980
        /*0444*/ 	.word	0x000000ff
        /*0448*/ 	.word	0x000000d8
        /*044c*/ 	.short	0x0100
        /*044e*/ 	.byte	0x04
	.zero		1


	//   ....[55]....
        /*0450*/ 	.word	0x00000990
        /*0454*/ 	.word	0x000000ff
        /*0458*/ 	.word	0x00000288
        /*045c*/ 	.short	0x0100
        /*045e*/ 	.byte	0x04
	.zero		1


	//   ....[56]....
        /*0460*/ 	.word	0x000009a0
        /*0464*/ 	.word	0x000000ff
        /*0468*/ 	.word	0x000000e0
        /*046c*/ 	.short	0x0100
        /*046e*/ 	.byte	0x04
	.zero		1


	//   ....[57]....
        /*0470*/ 	.word	0x000009b0
        /*0474*/ 	.word	0x000000ff
        /*0478*/ 	.word	0x00000290
        /*047c*/ 	.short	0x0100
        /*047e*/ 	.byte	0x04
	.zero		1


	//   ....[58]....
        /*0480*/ 	.word	0x000009c0
        /*0484*/ 	.word	0x000000ff
        /*0488*/ 	.word	0x000000e8
        /*048c*/ 	.short	0x0100
        /*048e*/ 	.byte	0x04
	.zero		1


	//   ....[59]....
        /*0490*/ 	.word	0x000009d0
        /*0494*/ 	.word	0x000000ff
        /*0498*/ 	.word	0x00000298
        /*049c*/ 	.short	0x0100
        /*049e*/ 	.byte	0x04
	.zero		1


	//   ....[60]....
        /*04a0*/ 	.word	0x000009e0
        /*04a4*/ 	.word	0x000000ff
        /*04a8*/ 	.word	0x000000f0
        /*04ac*/ 	.short	0x0100
        /*04ae*/ 	.byte	0x04
	.zero		1


	//   ....[61]....
        /*04b0*/ 	.word	0x000009f0
        /*04b4*/ 	.word	0x000000ff
        /*04b8*/ 	.word	0x000002a0
        /*04bc*/ 	.short	0x0100
        /*04be*/ 	.byte	0x04
	.zero		1


	//   ....[62]....
        /*04c0*/ 	.word	0x00000a00
        /*04c4*/ 	.word	0x000000ff
        /*04c8*/ 	.word	0x000000f8
        /*04cc*/ 	.short	0x0100
        /*04ce*/ 	.byte	0x04
	.zero		1


	//   ....[63]....
        /*04d0*/ 	.word	0x00000a10
        /*04d4*/ 	.word	0x000000ff
        /*04d8*/ 	.word	0x000002a8
        /*04dc*/ 	.short	0x0100
        /*04de*/ 	.byte	0x04
	.zero		1


	//   ....[64]....
        /*04e0*/ 	.word	0x00000a20
        /*04e4*/ 	.word	0x000000ff
        /*04e8*/ 	.word	0x00000100
        /*04ec*/ 	.short	0x0100
        /*04ee*/ 	.byte	0x04
	.zero		1


	//   ....[65]....
        /*04f0*/ 	.word	0x00000a30
        /*04f4*/ 	.word	0x000000ff
        /*04f8*/ 	.word	0x000002b0
        /*04fc*/ 	.short	0x0100
        /*04fe*/ 	.byte	0x04
	.zero		1


	//   ....[66]....
        /*0500*/ 	.word	0x00000a40
        /*0504*/ 	.word	0x000000ff
        /*0508*/ 	.word	0x00000108
        /*050c*/ 	.short	0x0100
        /*050e*/ 	.byte	0x04
	.zero		1


	//   ....[67]....
        /*0510*/ 	.word	0x00000a50
        /*0514*/ 	.word	0x000000ff
        /*0518*/ 	.word	0x000002b8
        /*051c*/ 	.short	0x0100
        /*051e*/ 	.byte	0x04
	.zero		1


	//   ....[68]....
        /*0520*/ 	.word	0x00000a60
        /*0524*/ 	.word	0x000000ff
        /*0528*/ 	.word	0x00000110
        /*052c*/ 	.short	0x0100
        /*052e*/ 	.byte	0x04
	.zero		1


	//   ....[69]....
        /*0530*/ 	.word	0x00000a70
        /*0534*/ 	.word	0x000000ff
        /*0538*/ 	.word	0x000002c0
        /*053c*/ 	.short	0x0100
        /*053e*/ 	.byte	0x04
	.zero		1


	//   ....[70]....
        /*0540*/ 	.word	0x00000a80
        /*0544*/ 	.word	0x000000ff
        /*0548*/ 	.word	0x00000118
        /*054c*/ 	.short	0x0100
        /*054e*/ 	.byte	0x04
	.zero		1


	//   ....[71]....
        /*0550*/ 	.word	0x00000a90
        /*0554*/ 	.word	0x000000ff
        /*0558*/ 	.word	0x000002c8
        /*055c*/ 	.short	0x0100
        /*055e*/ 	.byte	0x04
	.zero		1


	//   ....[72]....
        /*0560*/ 	.word	0x00000aa0
        /*0564*/ 	.word	0x000000ff
        /*0568*/ 	.word	0x00000120
        /*056c*/ 	.short	0x0100
        /*056e*/ 	.byte	0x04
	.zero		1


	//   ....[73]....
        /*0570*/ 	.word	0x00000ab0
        /*0574*/ 	.word	0x000000ff
        /*0578*/ 	.word	0x000002d0
        /*057c*/ 	.short	0x0100
        /*057e*/ 	.byte	0x04
	.zero		1


	//   ....[74]....
        /*0580*/ 	.word	0x00000ac0
        /*0584*/ 	.word	0x000000ff
        /*0588*/ 	.word	0x00000128
        /*058c*/ 	.short	0x0100
        /*058e*/ 	.byte	0x04
	.zero		1


	//   ....[75]....
        /*0590*/ 	.word	0x00000ad0
        /*0594*/ 	.word	0x000000ff
        /*0598*/ 	.word	0x000002d8
        /*059c*/ 	.short	0x0100
        /*059e*/ 	.byte	0x04
	.zero		1


	//   ....[76]....
        /*05a0*/ 	.word	0x00000ae0
        /*05a4*/ 	.word	0x000000ff
        /*05a8*/ 	.word	0x00000130
        /*05ac*/ 	.short	0x0100
        /*05ae*/ 	.byte	0x04
	.zero		1


	//   ....[77]....
        /*05b0*/ 	.word	0x00000af0
        /*05b4*/ 	.word	0x000000ff
        /*05b8*/ 	.word	0x000002e0
        /*05bc*/ 	.short	0x0100
        /*05be*/ 	.byte	0x04
	.zero		1


	//   ....[78]....
        /*05c0*/ 	.word	0x00000b00
        /*05c4*/ 	.word	0x000000ff
        /*05c8*/ 	.word	0x00000138
        /*05cc*/ 	.short	0x0100
        /*05ce*/ 	.byte	0x04
	.zero		1


	//   ....[79]....
        /*05d0*/ 	.word	0x00000b10
        /*05d4*/ 	.word	0x000000ff
        /*05d8*/ 	.word	0x000002e8
        /*05dc*/ 	.short	0x0100
        /*05de*/ 	.byte	0x04
	.zero		1


	//   ....[80]....
        /*05e0*/ 	.word	0x00000b20
        /*05e4*/ 	.word	0x000000ff
        /*05e8*/ 	.word	0x00000140
        /*05ec*/ 	.short	0x0100
        /*05ee*/ 	.byte	0x04
	.zero		1


	//   ....[81]....
        /*05f0*/ 	.word	0x00000b30
        /*05f4*/ 	.word	0x000000ff
        /*05f8*/ 	.word	0x000002f0
        /*05fc*/ 	.short	0x0100
        /*05fe*/ 	.byte	0x04
	.zero		1


	//   ....[82]....
        /*0600*/ 	.word	0x00000b40
        /*0604*/ 	.word	0x000000ff
        /*0608*/ 	.word	0x00000148
        /*060c*/ 	.short	0x0100
        /*060e*/ 	.byte	0x04
	.zero		1


	//   ....[83]....
        /*0610*/ 	.word	0x00000b50
        /*0614*/ 	.word	0x000000ff
        /*0618*/ 	.word	0x000002f8
        /*061c*/ 	.short	0x0100
        /*061e*/ 	.byte	0x04
	.zero		1


	//   ....[84]....
        /*0620*/ 	.word	0x00000b60
        /*0624*/ 	.word	0x000000ff
        /*0628*/ 	.word	0x00000150
        /*062c*/ 	.short	0x0100
        /*062e*/ 	.byte	0x04
	.zero		1


	//   ....[85]....
        /*0630*/ 	.word	0x00000b70
        /*0634*/ 	.word	0x000000ff
        /*0638*/ 	.word	0x00000300
        /*063c*/ 	.short	0x0100
        /*063e*/ 	.byte	0x04
	.zero		1


	//   ....[86]....
        /*0640*/ 	.word	0x00000b80
        /*0644*/ 	.word	0x000000ff
        /*0648*/ 	.word	0x00000158
        /*064c*/ 	.short	0x0100
        /*064e*/ 	.byte	0x04
	.zero		1


	//   ....[87]....
        /*0650*/ 	.word	0x00000b90
        /*0654*/ 	.word	0x000000ff
        /*0658*/ 	.word	0x00000308
        /*065c*/ 	.short	0x0100
        /*065e*/ 	.byte	0x04
	.zero		1


	//   ....[88]....
        /*0660*/ 	.word	0x00000ba0
        /*0664*/ 	.word	0x000000ff
        /*0668*/ 	.word	0x00000160
        /*066c*/ 	.short	0x0100
        /*066e*/ 	.byte	0x04
	.zero		1


	//   ....[89]....
        /*0670*/ 	.word	0x00000bb0
        /*0674*/ 	.word	0x000000ff
        /*0678*/ 	.word	0x00000310
        /*067c*/ 	.short	0x0100
        /*067e*/ 	.byte	0x04
	.zero		1


	//   ....[90]....
        /*0680*/ 	.word	0x00000bc0
        /*0684*/ 	.word	0x000000ff
        /*0688*/ 	.word	0x00000168
        /*068c*/ 	.short	0x0100
        /*068e*/ 	.byte	0x04
	.zero		1


	//   ....[91]....
        /*0690*/ 	.word	0x00000bd0
        /*0694*/ 	.word	0x000000ff
        /*0698*/ 	.word	0x00000318
        /*069c*/ 	.short	0x0100
        /*069e*/ 	.byte	0x04
	.zero		1


	//   ....[92]....
        /*06a0*/ 	.word	0x00000be0
        /*06a4*/ 	.word	0x000000ff
        /*06a8*/ 	.word	0x00000170
        /*06ac*/ 	.short	0x0100
        /*06ae*/ 	.byte	0x04
	.zero		1


	//   ....[93]....
        /*06b0*/ 	.word	0x00000bf0
        /*06b4*/ 	.word	0x000000ff
        /*06b8*/ 	.word	0x00000320
        /*06bc*/ 	.short	0x0100
        /*06be*/ 	.byte	0x04
	.zero		1


	//   ....[94]....
        /*06c0*/ 	.word	0x00000c00
        /*06c4*/ 	.word	0x000000ff
        /*06c8*/ 	.word	0x00000178
        /*06cc*/ 	.short	0x0100
        /*06ce*/ 	.byte	0x04
	.zero		1


	//   ....[95]....
        /*06d0*/ 	.word	0x00000c10
        /*06d4*/ 	.word	0x000000ff
        /*06d8*/ 	.word	0x00000328
        /*06dc*/ 	.short	0x0100
        /*06de*/ 	.byte	0x04
	.zero		1


	//   ....[96]....
        /*06e0*/ 	.word	0x00000c20
        /*06e4*/ 	.word	0x000000ff
        /*06e8*/ 	.word	0x00000180
        /*06ec*/ 	.short	0x0100
        /*06ee*/ 	.byte	0x04
	.zero		1


	//   ....[97]....
        /*06f0*/ 	.word	0x00000c30
        /*06f4*/ 	.word	0x000000ff
        /*06f8*/ 	.word	0x00000330
        /*06fc*/ 	.short	0x0100
        /*06fe*/ 	.byte	0x04
	.zero		1


	//   ....[98]....
        /*0700*/ 	.word	0x00000c40
        /*0704*/ 	.word	0x000000ff
        /*0708*/ 	.word	0x00000188
        /*070c*/ 	.short	0x0100
        /*070e*/ 	.byte	0x04
	.zero		1


	//   ....[99]....
        /*0710*/ 	.word	0x00000c50
        /*0714*/ 	.word	0x000000ff
        /*0718*/ 	.word	0x00000338
        /*071c*/ 	.short	0x0100
        /*071e*/ 	.byte	0x04
	.zero		1


	//   ....[100]....
        /*0720*/ 	.word	0x00000c60
        /*0724*/ 	.word	0x000000ff
        /*0728*/ 	.word	0x00000190
        /*072c*/ 	.short	0x0100
        /*072e*/ 	.byte	0x04
	.zero		1


	//   ....[101]....
        /*0730*/ 	.word	0x00000c70
        /*0734*/ 	.word	0x000000ff
        /*0738*/ 	.word	0x00000340
        /*073c*/ 	.short	0x0100
        /*073e*/ 	.byte	0x04
	.zero		1


	//   ....[102]....
        /*0740*/ 	.word	0x00000c80
        /*0744*/ 	.word	0x000000ff
        /*0748*/ 	.word	0x00000198
        /*074c*/ 	.short	0x0100
        /*074e*/ 	.byte	0x04
	.zero		1


	//   ....[103]....
        /*0750*/ 	.word	0x00000c90
        /*0754*/ 	.word	0x000000ff
        /*0758*/ 	.word	0x00000348
        /*075c*/ 	.short	0x0100
        /*075e*/ 	.byte	0x04
	.zero		1


	//   ....[104]....
        /*0760*/ 	.word	0x00000ca0
        /*0764*/ 	.word	0x000000ff
        /*0768*/ 	.word	0x000001a0
        /*076c*/ 	.short	0x0100
        /*076e*/ 	.byte	0x04
	.zero		1


	//   ....[105]....
        /*0770*/ 	.word	0x00000cb0
        /*0774*/ 	.word	0x000000ff
        /*0778*/ 	.word	0x00000350
        /*077c*/ 	.short	0x0100
        /*077e*/ 	.byte	0x04
	.zero		1


	//   ....[106]....
        /*0780*/ 	.word	0x00000cc0
        /*0784*/ 	.word	0x000000ff
        /*0788*/ 	.word	0x000001a8
        /*078c*/ 	.short	0x0100
        /*078e*/ 	.byte	0x04
	.zero		1


	//   ....[107]....
        /*0790*/ 	.word	0x00000cd0
        /*0794*/ 	.word	0x000000ff
        /*0798*/ 	.word	0x00000358
        /*079c*/ 	.short	0x0100
        /*079e*/ 	.byte	0x04
	.zero		1


	//   ....[108]....
        /*07a0*/ 	.word	0x00000e10
        /*07a4*/ 	.word	0x000000ff
        /*07a8*/ 	.word	0x00000360
        /*07ac*/ 	.short	0x0100
        /*07ae*/ 	.byte	0x04
	.zero		1


	//   ....[109]....
        /*07b0*/ 	.word	0x00000e20
        /*07b4*/ 	.word	0x000000ff
        /*07b8*/ 	.word	0x00000368
        /*07bc*/ 	.short	0x0100
        /*07be*/ 	.byte	0x04
	.zero		1


	//   ....[110]....
        /*07c0*/ 	.word	0x00000f10
        /*07c4*/ 	.word	0x000000ff
        /*07c8*/ 	.word	0x00000370
        /*07cc*/ 	.short	0x0100
        /*07ce*/ 	.byte	0x06
	.zero		1


	//   ....[111]....
        /*07d0*/ 	.word	0x00000f20
        /*07d4*/ 	.word	0x000000ff
        /*07d8*/ 	.word	0x00000378
        /*07dc*/ 	.short	0x0100
        /*07de*/ 	.byte	0x06
	.zero		1


	//   ....[112]....
        /*07e0*/ 	.word	0x00001060
        /*07e4*/ 	.word	0x000000ff
        /*07e8*/ 	.word	0x00000380
        /*07ec*/ 	.short	0x0100
        /*07ee*/ 	.byte	0x06
	.zero		1


	//   ....[113]....
        /*07f0*/ 	.word	0x00001070
        /*07f4*/ 	.word	0x000000ff
        /*07f8*/ 	.word	0x00000388
        /*07fc*/ 	.short	0x0100
        /*07fe*/ 	.byte	0x06
	.zero		1


	//   ....[114]....
        /*0800*/ 	.word	0x000011a0
        /*0804*/ 	.word	0x000000ff
        /*0808*/ 	.word	0x00000390
        /*080c*/ 	.short	0x0100
        /*080e*/ 	.byte	0x04
	.zero		1


	//   ....[115]....
        /*0810*/ 	.word	0x000011b0
        /*0814*/ 	.word	0x000000ff
        /*0818*/ 	.word	0x000003a0
        /*081c*/ 	.short	0x0100
        /*081e*/ 	.byte	0x04
	.zero		1


	//   ....[116]....
        /*0820*/ 	.word	0x000011c0
        /*0824*/ 	.word	0x000000ff
        /*0828*/ 	.word	0x00000398
        /*082c*/ 	.short	0x0100
        /*082e*/ 	.byte	0x04
	.zero		1


	//   ....[117]....
        /*0830*/ 	.word	0x000011d0
        /*0834*/ 	.word	0x000000ff
        /*0838*/ 	.word	0x000003a8
        /*083c*/ 	.short	0x0100
        /*083e*/ 	.byte	0x04
	.zero		1


	//   ....[118]....
        /*0840*/ 	.word	0x00001d20
        /*0844*/ 	.word	0x000000ff
        /*0848*/ 	.word	0x000001b0
        /*084c*/ 	.short	0x010a
        /*084e*/ 	.byte	0x04
	.zero		1


	//   ....[119]....
        /*0850*/ 	.word	0x00002020
        /*0854*/ 	.word	0x000000ff
        /*0858*/ 	.word	0x000001b0
        /*085c*/ 	.short	0x010a
        /*085e*/ 	.byte	0x09
	.zero		1


	//   ....[120]....
        /*0860*/ 	.word	0x000021b0
        /*0864*/ 	.word	0x000000ff
        /*0868*/ 	.word	0x000001b0
        /*086c*/ 	.short	0x010a
        /*086e*/ 	.byte	0x08
	.zero		1


	//   ....[121]....
        /*0870*/ 	.word	0x000023f0
        /*0874*/ 	.word	0x000000ff
        /*0878*/ 	.word	0x00000378
        /*087c*/ 	.short	0x0101
        /*087e*/ 	.byte	0x1d
	.zero		1


	//   ....[122]....
        /*0880*/ 	.word	0x00002410
        /*0884*/ 	.word	0x000000ff
        /*0888*/ 	.word	0x000001b0
        /*088c*/ 	.short	0x010a
        /*088e*/ 	.byte	0x04
	.zero		1


	//   ....[123]....
        /*0890*/ 	.word	0x000026e0
        /*0894*/ 	.word	0x000000ff
        /*0898*/ 	.word	0x000001b0
        /*089c*/ 	.short	0x010a
        /*089e*/ 	.byte	0x09
	.zero		1


	//   ....[124]....
        /*08a0*/ 	.word	0x00002870
        /*08a4*/ 	.word	0x000000ff
        /*08a8*/ 	.word	0x000001b0
        /*08ac*/ 	.short	0x010a
        /*08ae*/ 	.byte	0x08
	.zero		1


	//   ....[125]....
        /*08b0*/ 	.word	0x00002ac0
        /*08b4*/ 	.word	0x000000ff
        /*08b8*/ 	.word	0x00000380
        /*08bc*/ 	.short	0x010a
        /*08be*/ 	.byte	0x1d
	.zero		1


	//   ....[126]....
        /*08c0*/ 	.word	0x00002b80
        /*08c4*/ 	.word	0x000000ff
        /*08c8*/ 	.word	0x00000000
        /*08cc*/ 	.short	0x0101
        /*08ce*/ 	.byte	0x04
	.zero		1


	//   ....[127]....
        /*08d0*/ 	.word	0x00003170
        /*08d4*/ 	.word	0x000000ff
        /*08d8*/ 	.word	0x00000000
        /*08dc*/ 	.short	0x010a
        /*08de*/ 	.byte	0x04
	.zero		1


	//   ....[128]....
        /*08e0*/ 	.word	0x00003200
        /*08e4*/ 	.word	0x000000ff
        /*08e8*/ 	.word	0x00000000
        /*08ec*/ 	.short	0x010a
        /*08ee*/ 	.byte	0x05
	.zero		1


	//   ....[129]....
        /*08f0*/ 	.word	0x00003290
        /*08f4*/ 	.word	0x000000ff
        /*08f8*/ 	.word	0x00000000
        /*08fc*/ 	.short	0x010a
        /*08fe*/ 	.byte	0x05
	.zero		1


	//   ....[130]....
        /*0900*/ 	.word	0x00003320
        /*0904*/ 	.word	0x000000ff
        /*0908*/ 	.word	0x00000000
        /*090c*/ 	.short	0x010a
        /*090e*/ 	.byte	0x05
	.zero		1


	//   ....[131]....
        /*0910*/ 	.word	0x000033b0
        /*0914*/ 	.word	0x000000ff
        /*0918*/ 	.word	0x00000000
        /*091c*/ 	.short	0x010a
        /*091e*/ 	.byte	0x05
	.zero		1


	//   ....[132]....
        /*0920*/ 	.word	0x00003440
        /*0924*/ 	.word	0x000000ff
        /*0928*/ 	.word	0x00000000
        /*092c*/ 	.short	0x010a
        /*092e*/ 	.byte	0x05
	.zero		1


	//   ....[133]....
        /*0930*/ 	.word	0x000034d0
        /*0934*/ 	.word	0x000000ff
        /*0938*/ 	.word	0x00000000
        /*093c*/ 	.short	0x010a
        /*093e*/ 	.byte	0x05
	.zero		1


	//   ....[134]....
        /*0940*/ 	.word	0x00003560
        /*0944*/ 	.word	0x000000ff
        /*0948*/ 	.word	0x00000000
        /*094c*/ 	.short	0x010a
        /*094e*/ 	.byte	0x05
	.zero		1


	//   ....[135]....
        /*0950*/ 	.word	0x000035f0
        /*0954*/ 	.word	0x000000ff
        /*0958*/ 	.word	0x00000000
        /*095c*/ 	.short	0x010a
        /*095e*/ 	.byte	0x05
	.zero		1


	//   ....[136]....
        /*0960*/ 	.word	0x00003680
        /*0964*/ 	.word	0x000000ff
        /*0968*/ 	.word	0x00000000
        /*096c*/ 	.short	0x010a
        /*096e*/ 	.byte	0x05
	.zero		1


	//   ....[137]....
        /*0970*/ 	.word	0x00003710
        /*0974*/ 	.word	0x000000ff
        /*0978*/ 	.word	0x00000000
        /*097c*/ 	.short	0x010a
        /*097e*/ 	.byte	0x05
	.zero		1


	//   ....[138]....
        /*0980*/ 	.word	0x000037a0
        /*0984*/ 	.word	0x000000ff
        /*0988*/ 	.word	0x00000000
        /*098c*/ 	.short	0x010a
        /*098e*/ 	.byte	0x05
	.zero		1


	//   ....[139]....
        /*0990*/ 	.word	0x00003830
        /*0994*/ 	.word	0x000000ff
        /*0998*/ 	.word	0x00000000
        /*099c*/ 	.short	0x010a
        /*099e*/ 	.byte	0x05
	.zero		1


	//   ....[140]....
        /*09a0*/ 	.word	0x000038c0
        /*09a4*/ 	.word	0x000000ff
        /*09a8*/ 	.word	0x00000000
        /*09ac*/ 	.short	0x010a
        /*09ae*/ 	.byte	0x05
	.zero		1


	//   ....[141]....
        /*09b0*/ 	.word	0x00003950
        /*09b4*/ 	.word	0x000000ff
        /*09b8*/ 	.word	0x00000000
        /*09bc*/ 	.short	0x010a
        /*09be*/ 	.byte	0x05
	.zero		1


	//   ....[142]....
        /*09c0*/ 	.word	0x000039e0
        /*09c4*/ 	.word	0x000000ff
        /*09c8*/ 	.word	0x00000000
        /*09cc*/ 	.short	0x010a
        /*09ce*/ 	.byte	0x05
	.zero		1


	//   ....[143]....
        /*09d0*/ 	.word	0x00003a70
        /*09d4*/ 	.word	0x000000ff
        /*09d8*/ 	.word	0x00000000
        /*09dc*/ 	.short	0x010a
        /*09de*/ 	.byte	0x05
	.zero		1


	//   ....[144]....
        /*09e0*/ 	.word	0x00003b00
        /*09e4*/ 	.word	0x000000ff
        /*09e8*/ 	.word	0x00000000
        /*09ec*/ 	.short	0x010a
        /*09ee*/ 	.byte	0x05
	.zero		1


	//   ....[145]....
        /*09f0*/ 	.word	0x00003b90
        /*09f4*/ 	.word	0x000000ff
        /*09f8*/ 	.word	0x00000000
        /*09fc*/ 	.short	0x010a
        /*09fe*/ 	.byte	0x05
	.zero		1


	//   ....[146]....
        /*0a00*/ 	.word	0x00003c20
        /*0a04*/ 	.word	0x000000ff
        /*0a08*/ 	.word	0x00000000
        /*0a0c*/ 	.short	0x010a
        /*0a0e*/ 	.byte	0x05
	.zero		1


	//   ....[147]....
        /*0a10*/ 	.word	0x00003cb0
        /*0a14*/ 	.word	0x000000ff
        /*0a18*/ 	.word	0x00000000
        /*0a1c*/ 	.short	0x010a
        /*0a1e*/ 	.byte	0x05
	.zero		1


	//   ....[148]....
        /*0a20*/ 	.word	0x00003d40
        /*0a24*/ 	.word	0x000000ff
        /*0a28*/ 	.word	0x00000000
        /*0a2c*/ 	.short	0x010a
        /*0a2e*/ 	.byte	0x05
	.zero		1


	//   ....[149]....
        /*0a30*/ 	.word	0x00003dd0
        /*0a34*/ 	.word	0x000000ff
        /*0a38*/ 	.word	0x00000000
        /*0a3c*/ 	.short	0x010a
        /*0a3e*/ 	.byte	0x05
	.zero		1


	//   ....[150]....
        /*0a40*/ 	.word	0x00003e60
        /*0a44*/ 	.word	0x000000ff
        /*0a48*/ 	.word	0x00000000
        /*0a4c*/ 	.short	0x010a
        /*0a4e*/ 	.byte	0x05
	.zero		1


	//   ....[151]....
        /*0a50*/ 	.word	0x00003ef0
        /*0a54*/ 	.word	0x000000ff
        /*0a58*/ 	.word	0x00000000
        /*0a5c*/ 	.short	0x010a
        /*0a5e*/ 	.byte	0x05
	.zero		1


	//   ....[152]....
        /*0a60*/ 	.word	0x00003f80
        /*0a64*/ 	.word	0x000000ff
        /*0a68*/ 	.word	0x00000000
        /*0a6c*/ 	.short	0x010a
        /*0a6e*/ 	.byte	0x05
	.zero		1


	//   ....[153]....
        /*0a70*/ 	.word	0x00004010
        /*0a74*/ 	.word	0x000000ff
        /*0a78*/ 	.word	0x00000000
        /*0a7c*/ 	.short	0x010a
        /*0a7e*/ 	.byte	0x05
	.zero		1


	//   ....[154]....
        /*0a80*/ 	.word	0x000040a0
        /*0a84*/ 	.word	0x000000ff
        /*0a88*/ 	.word	0x00000000
        /*0a8c*/ 	.short	0x010a
        /*0a8e*/ 	.byte	0x05
	.zero		1


	//   ....[155]....
        /*0a90*/ 	.word	0x00004130
        /*0a94*/ 	.word	0x000000ff
        /*0a98*/ 	.word	0x00000000
        /*0a9c*/ 	.short	0x010a
        /*0a9e*/ 	.byte	0x05
	.zero		1


	//   ....[156]....
        /*0aa0*/ 	.word	0x000041c0
        /*0aa4*/ 	.word	0x000000ff
        /*0aa8*/ 	.word	0x00000000
        /*0aac*/ 	.short	0x010a
        /*0aae*/ 	.byte	0x05
	.zero		1


	//   ....[157]....
        /*0ab0*/ 	.word	0x00004250
        /*0ab4*/ 	.word	0x000000ff
        /*0ab8*/ 	.word	0x00000000
        /*0abc*/ 	.short	0x010a
        /*0abe*/ 	.byte	0x05
	.zero		1


	//   ....[158]....
        /*0ac0*/ 	.word	0x000042e0
        /*0ac4*/ 	.word	0x000000ff
        /*0ac8*/ 	.word	0x00000000
        /*0acc*/ 	.short	0x010a
        /*0ace*/ 	.byte	0x05
	.zero		1


	//   ....[159]....
        /*0ad0*/ 	.word	0x00004370
        /*0ad4*/ 	.word	0x000000ff
        /*0ad8*/ 	.word	0x00000000
        /*0adc*/ 	.short	0x010a
        /*0ade*/ 	.byte	0x05
	.zero		1


	//   ....[160]....
        /*0ae0*/ 	.word	0x00004400
        /*0ae4*/ 	.word	0x000000ff
        /*0ae8*/ 	.word	0x00000000
        /*0aec*/ 	.short	0x010a
        /*0aee*/ 	.byte	0x05
	.zero		1


	//   ....[161]....
        /*0af0*/ 	.word	0x00004490
        /*0af4*/ 	.word	0x000000ff
        /*0af8*/ 	.word	0x00000000
        /*0afc*/ 	.short	0x010a
        /*0afe*/ 	.byte	0x05
	.zero		1


	//   ....[162]....
        /*0b00*/ 	.word	0x00004520
        /*0b04*/ 	.word	0x000000ff
        /*0b08*/ 	.word	0x00000000
        /*0b0c*/ 	.short	0x010a
        /*0b0e*/ 	.byte	0x05
	.zero		1


	//   ....[163]....
        /*0b10*/ 	.word	0x000045b0
        /*0b14*/ 	.word	0x000000ff
        /*0b18*/ 	.word	0x00000000
        /*0b1c*/ 	.short	0x010a
        /*0b1e*/ 	.byte	0x05
	.zero		1


	//   ....[164]....
        /*0b20*/ 	.word	0x00004640
        /*0b24*/ 	.word	0x000000ff
        /*0b28*/ 	.word	0x00000000
        /*0b2c*/ 	.short	0x010a
        /*0b2e*/ 	.byte	0x05
	.zero		1


	//   ....[165]....
        /*0b30*/ 	.word	0x000046d0
        /*0b34*/ 	.word	0x000000ff
        /*0b38*/ 	.word	0x00000000
        /*0b3c*/ 	.short	0x010a
        /*0b3e*/ 	.byte	0x05
	.zero		1


	//   ....[166]....
        /*0b40*/ 	.word	0x00004760
        /*0b44*/ 	.word	0x000000ff
        /*0b48*/ 	.word	0x00000000
        /*0b4c*/ 	.short	0x010a
        /*0b4e*/ 	.byte	0x05
	.zero		1


	//   ....[167]....
        /*0b50*/ 	.word	0x000047f0
        /*0b54*/ 	.word	0x000000ff
        /*0b58*/ 	.word	0x00000000
        /*0b5c*/ 	.short	0x010a
        /*0b5e*/ 	.byte	0x05
	.zero		1


	//   ....[168]....
        /*0b60*/ 	.word	0x00004880
        /*0b64*/ 	.word	0x000000ff
        /*0b68*/ 	.word	0x00000000
        /*0b6c*/ 	.short	0x010a
        /*0b6e*/ 	.byte	0x05
	.zero		1


	//   ....[169]....
        /*0b70*/ 	.word	0x00004910
        /*0b74*/ 	.word	0x000000ff
        /*0b78*/ 	.word	0x00000000
        /*0b7c*/ 	.short	0x010a
        /*0b7e*/ 	.byte	0x05
	.zero		1


	//   ....[170]....
        /*0b80*/ 	.word	0x000049a0
        /*0b84*/ 	.word	0x000000ff
        /*0b88*/ 	.word	0x00000000
        /*0b8c*/ 	.short	0x010a
        /*0b8e*/ 	.byte	0x05
	.zero		1


	//   ....[171]....
        /*0b90*/ 	.word	0x00004a30
        /*0b94*/ 	.word	0x000000ff
        /*0b98*/ 	.word	0x00000000
        /*0b9c*/ 	.short	0x010a
        /*0b9e*/ 	.byte	0x05
	.zero		1


	//   ....[172]....
        /*0ba0*/ 	.word	0x00004ac0
        /*0ba4*/ 	.word	0x000000ff
        /*0ba8*/ 	.word	0x00000000
        /*0bac*/ 	.short	0x010a
        /*0bae*/ 	.byte	0x05
	.zero		1


	//   ....[173]....
        /*0bb0*/ 	.word	0x00004b50
        /*0bb4*/ 	.word	0x000000ff
        /*0bb8*/ 	.word	0x00000000
        /*0bbc*/ 	.short	0x010a
        /*0bbe*/ 	.byte	0x05
	.zero		1


	//   ....[174]....
        /*0bc0*/ 	.word	0x00004be0
        /*0bc4*/ 	.word	0x000000ff
        /*0bc8*/ 	.word	0x00000000
        /*0bcc*/ 	.short	0x010a
        /*0bce*/ 	.byte	0x05
	.zero		1


	//   ....[175]....
        /*0bd0*/ 	.word	0x00004c70
        /*0bd4*/ 	.word	0x000000ff
        /*0bd8*/ 	.word	0x00000000
        /*0bdc*/ 	.short	0x010a
        /*0bde*/ 	.byte	0x05
	.zero		1


	//   ....[176]....
        /*0be0*/ 	.word	0x00004d00
        /*0be4*/ 	.word	0x000000ff
        /*0be8*/ 	.word	0x00000000
        /*0bec*/ 	.short	0x010a
        /*0bee*/ 	.byte	0x05
	.zero		1


	//   ....[177]....
        /*0bf0*/ 	.word	0x00004d90
        /*0bf4*/ 	.word	0x000000ff
        /*0bf8*/ 	.word	0x00000000
        /*0bfc*/ 	.short	0x010a
        /*0bfe*/ 	.byte	0x05
	.zero		1


	//   ....[178]....
        /*0c00*/ 	.word	0x00004e20
        /*0c04*/ 	.word	0x000000ff
        /*0c08*/ 	.word	0x00000000
        /*0c0c*/ 	.short	0x010a
        /*0c0e*/ 	.byte	0x05
	.zero		1


	//   ....[179]....
        /*0c10*/ 	.word	0x00004eb0
        /*0c14*/ 	.word	0x000000ff
        /*0c18*/ 	.word	0x00000000
        /*0c1c*/ 	.short	0x010a
        /*0c1e*/ 	.byte	0x05
	.zero		1


	//   ....[180]....
        /*0c20*/ 	.word	0x00004f50
        /*0c24*/ 	.word	0x00000000
        /*0c28*/ 	.word	0x00000000
        /*0c2c*/ 	.short	0x010a
        /*0c2e*/ 	.byte	0xff
	.zero		1


	//   ....[181]....
        /*0c30*/ 	.word	0x000050a0
        /*0c34*/ 	.word	0x000000ff
        /*0c38*/ 	.word	0x00000388
        /*0c3c*/ 	.short	0x010a
        /*0c3e*/ 	.byte	0x04
	.zero		1


	//   ....[182]....
        /*0c40*/ 	.word	0x00005140
        /*0c44*/ 	.word	0x000000ff
        /*0c48*/ 	.word	0x00000380
        /*0c4c*/ 	.short	0x010a
        /*0c4e*/ 	.byte	0x04
	.zero		1


	//   ....[183]....
        /*0c50*/ 	.word	0x000051e0
        /*0c54*/ 	.word	0x000000ff
        /*0c58*/ 	.word	0x00000000
        /*0c5c*/ 	.short	0x0101
        /*0c5e*/ 	.byte	0x05
	.zero		1


	//   ....[184]....
        /*0c60*/ 	.word	0x00005220
        /*0c64*/ 	.word	0x000000ff
        /*0c68*/ 	.word	0x00000388
        /*0c6c*/ 	.short	0x0106
        /*0c6e*/ 	.byte	0x04
	.zero		1


	//   ....[185]....
        /*0c70*/ 	.word	0x00005260
        /*0c74*/ 	.word	0x00000000
        /*0c78*/ 	.word	0x00000388
        /*0c7c*/ 	.short	0x010a
        /*0c7e*/ 	.byte	0xff
	.zero		1


	//   ....[186]....
        /*0c80*/ 	.word	0x00005780
        /*0c84*/ 	.word	0x000000ff
        /*0c88*/ 	.word	0x00000380
        /*0c8c*/ 	.short	0x010a
        /*0c8e*/ 	.byte	0x0e
	.zero		1


	//   ....[187]....
        /*0c90*/ 	.word	0x00005830
        /*0c94*/ 	.word	0x000000ff
        /*0c98*/ 	.word	0x00000000
        /*0c9c*/ 	.short	0x0101
        /*0c9e*/ 	.byte	0x16
	.zero		1


	//   ....[188]....
        /*0ca0*/ 	.word	0x00005840
        /*0ca4*/ 	.word	0x000000ff
        /*0ca8*/ 	.word	0x000003a0
        /*0cac*/ 	.short	0x010a
        /*0cae*/ 	.byte	0x13
	.zero		1


	//   ....[189]....
        /*0cb0*/ 	.word	0x000058f0
        /*0cb4*/ 	.word	0x000000ff
        /*0cb8*/ 	.word	0x00000000
        /*0cbc*/ 	.short	0x010a
        /*0cbe*/ 	.byte	0x04
	.zero		1


	//   ....[190]....
        /*0cc0*/ 	.word	0x00005940
        /*0cc4*/ 	.word	0x000000ff
        /*0cc8*/ 	.word	0x00000000
        /*0ccc*/ 	.short	0x010a
        /*0cce*/ 	.byte	0x0b
	.zero		1


	//   ....[191]....
        /*0cd0*/ 	.word	0x00005a80
        /*0cd4*/ 	.word	0x000000ff
        /*0cd8*/ 	.word	0x00000000
        /*0cdc*/ 	.short	0x010a
        /*0cde*/ 	.byte	0x05
	.zero		1


	//   ....[192]....
        /*0ce0*/ 	.word	0x00005c50
        /*0ce4*/ 	.word	0x000000ff
        /*0ce8*/ 	.word	0x00000000
        /*0cec*/ 	.short	0x010a
        /*0cee*/ 	.byte	0x04
	.zero		1


	//   ....[193]....
        /*0cf0*/ 	.word	0x00005ce0
        /*0cf4*/ 	.word	0x000000ff
        /*0cf8*/ 	.word	0x00000000
        /*0cfc*/ 	.short	0x010a
        /*0cfe*/ 	.byte	0x04
	.zero		1


	//   ....[194]....
        /*0d00*/ 	.word	0x00006200
        /*0d04*/ 	.word	0x000000ff
        /*0d08*/ 	.word	0x00000380
        /*0d0c*/ 	.short	0x010a
        /*0d0e*/ 	.byte	0x1c
	.zero		1


	//   ....[195]....
        /*0d10*/ 	.word	0x000062a0
        /*0d14*/ 	.word	0x000000ff
        /*0d18*/ 	.word	0x00000000
        /*0d1c*/ 	.short	0x0101
        /*0d1e*/ 	.byte	0x28
	.zero		1


	//   ....[196]....
        /*0d20*/ 	.word	0x000067e0
        /*0d24*/ 	.word	0x000000ff
        /*0d28*/ 	.word	0x00000378
        /*0d2c*/ 	.short	0x010a
        /*0d2e*/ 	.byte	0x1c
	.zero		1


	//   ....[197]....
        /*0d30*/ 	.word	0x00006970
        /*0d34*/ 	.word	0x000000ff
        /*0d38*/ 	.word	0x00000368
        /*0d3c*/ 	.short	0x010a
        /*0d3e*/ 	.byte	0x1c
	.zero		1


	//   ....[198]....
        /*0d40*/ 	.word	0x00006cf0
        /*0d44*/ 	.word	0x000000ff
        /*0d48*/ 	.word	0x00000360
        /*0d4c*/ 	.short	0x010b
        /*0d4e*/ 	.byte	0x1c
	.zero		1


	//   ....[199]....
        /*0d50*/ 	.word	0x00006d00
        /*0d54*/ 	.word	0x000000ff
        /*0d58*/ 	.word	0x00000000
        /*0d5c*/ 	.short	0x0101
        /*0d5e*/ 	.byte	0x2a
	.zero		1


	//   ....[200]....
        /*0d60*/ 	.word	0x00006d40
        /*0d64*/ 	.word	0x00000000
        /*0d68*/ 	.word	0x00000368
        /*0d6c*/ 	.short	0x010a
        /*0d6e*/ 	.byte	0xff
	.zero		1


	//   ....[201]....
        /*0d70*/ 	.word	0x000070c0
        /*0d74*/ 	.word	0x000000ff
        /*0d78*/ 	.word	0x00000380
        /*0d7c*/ 	.short	0x010a
        /*0d7e*/ 	.byte	0x2b
	.zero		1


	//   ....[202]....
        /*0d80*/ 	.word	0x00007190
        /*0d84*/ 	.word	0x000000ff
        /*0d88*/ 	.word	0x00000000
        /*0d8c*/ 	.short	0x0101
        /*0d8e*/ 	.byte	0x04
	.zero		1


	//   ....[203]....
        /*0d90*/ 	.word	0x00007cb0
        /*0d94*/ 	.word	0x000000ff
        /*0d98*/ 	.word	0x00000360
        /*0d9c*/ 	.short	0x010a
        /*0d9e*/ 	.byte	0x2b
	.zero		1


	//   ....[204]....
        /*0da0*/ 	.word	0x00007cd0
        /*0da4*/ 	.word	0x00000016
        /*0da8*/ 	.word	0x00000390
        /*0dac*/ 	.short	0x010a
        /*0dae*/ 	.byte	0xff
	.zero		1


	//   ....[205]....
        /*0db0*/ 	.word	0x00007e40
        /*0db4*/ 	.word	0x000000ff
        /*0db8*/ 	.word	0x00000360
        /*0dbc*/ 	.short	0x010a
        /*0dbe*/ 	.byte	0x2b
	.zero		1


	//   ....[206]....
        /*0dc0*/ 	.word	0x00007f30
        /*0dc4*/ 	.word	0x000000ff
        /*0dc8*/ 	.word	0x00000000
        /*0dcc*/ 	.short	0x0101
        /*0dce*/ 	.byte	0x04
	.zero		1


	//   ....[207]....
        /*0dd0*/ 	.word	0x00007f90
        /*0dd4*/ 	.word	0x00000016
        /*0dd8*/ 	.word	0x00000390
        /*0ddc*/ 	.short	0x010a
        /*0dde*/ 	.byte	0xff
	.zero		1


	//   ....[208]....
        /*0de0*/ 	.word	0x00008420
        /*0de4*/ 	.word	0x000000ff
        /*0de8*/ 	.word	0x00000000
        /*0dec*/ 	.short	0x0101
        /*0dee*/ 	.byte	0x04
	.zero		1


	//   ....[209]....
        /*0df0*/ 	.word	0x00008d40
        /*0df4*/ 	.word	0x00000000
        /*0df8*/ 	.word	0x000001b0
        /*0dfc*/ 	.short	0x010a
        /*0dfe*/ 	.byte	0xff
	.zero		1


	//   ....[210]....
        /*0e00*/ 	.word	0x00008da0
        /*0e04*/ 	.word	0x00000000
        /*0e08*/ 	.word	0x000001b0
        /*0e0c*/ 	.short	0x010a
        /*0e0e*/ 	.byte	0xff
	.zero		1


	//   ....[211]....
        /*0e10*/ 	.word	0x00008e00
        /*0e14*/ 	.word	0x00000000
        /*0e18*/ 	.word	0x00000380
        /*0e1c*/ 	.short	0x010a
        /*0e1e*/ 	.byte	0xff
	.zero		1


	//   ....[212]....
        /*0e20*/ 	.word	0x00008e60
        /*0e24*/ 	.word	0x00000000
        /*0e28*/ 	.word	0x00000000
        /*0e2c*/ 	.short	0x010a
        /*0e2e*/ 	.byte	0xff
	.zero		1


	//   ....[213]....
        /*0e30*/ 	.word	0x00008ec0
        /*0e34*/ 	.word	0x00000000
        /*0e38*/ 	.word	0x00000000
        /*0e3c*/ 	.short	0x010a
        /*0e3e*/ 	.byte	0xff
	.zero		1


	//   ....[214]....
        /*0e40*/ 	.word	0x00008f20
        /*0e44*/ 	.word	0x00000000
        /*0e48*/ 	.word	0x00000000
        /*0e4c*/ 	.short	0x010a
        /*0e4e*/ 	.byte	0xff
	.zero		1


	//   ....[215]....
        /*0e50*/ 	.word	0x00008f80
        /*0e54*/ 	.word	0x00000000
        /*0e58*/ 	.word	0x00000000
        /*0e5c*/ 	.short	0x010a
        /*0e5e*/ 	.byte	0xff
	.zero		1


	//   ....[216]....
        /*0e60*/ 	.word	0x00008fe0
        /*0e64*/ 	.word	0x00000000
        /*0e68*/ 	.word	0x00000000
        /*0e6c*/ 	.short	0x010a
        /*0e6e*/ 	.byte	0xff
	.zero		1


	//   ....[217]....
        /*0e70*/ 	.word	0x00009040
        /*0e74*/ 	.word	0x00000000
        /*0e78*/ 	.word	0x00000000
        /*0e7c*/ 	.short	0x010a
        /*0e7e*/ 	.byte	0xff
	.zero		1


	//   ....[218]....
        /*0e80*/ 	.word	0x000090a0
        /*0e84*/ 	.word	0x00000000
        /*0e88*/ 	.word	0x00000000
        /*0e8c*/ 	.short	0x010a
        /*0e8e*/ 	.byte	0xff
	.zero		1


	//   ....[219]....
        /*0e90*/ 	.word	0x00009100
        /*0e94*/ 	.word	0x00000000
        /*0e98*/ 	.word	0x00000000
        /*0e9c*/ 	.short	0x010a
        /*0e9e*/ 	.byte	0xff
	.zero		1


	//   ....[220]....
        /*0ea0*/ 	.word	0x00009160
        /*0ea4*/ 	.word	0x00000000
        /*0ea8*/ 	.word	0x00000000
        /*0eac*/ 	.short	0x010a
        /*0eae*/ 	.byte	0xff
	.zero		1


	//   ....[221]....
        /*0eb0*/ 	.word	0x000091c0
        /*0eb4*/ 	.word	0x00000000
        /*0eb8*/ 	.word	0x00000000
        /*0ebc*/ 	.short	0x010a
        /*0ebe*/ 	.byte	0xff
	.zero		1


	//   ....[222]....
        /*0ec0*/ 	.word	0x00009220
        /*0ec4*/ 	.word	0x00000000
        /*0ec8*/ 	.word	0x00000000
        /*0ecc*/ 	.short	0x010a
        /*0ece*/ 	.byte	0xff
	.zero		1


	//   ....[223]....
        /*0ed0*/ 	.word	0x00009280
        /*0ed4*/ 	.word	0x00000000
        /*0ed8*/ 	.word	0x00000000
        /*0edc*/ 	.short	0x010a
        /*0ede*/ 	.byte	0xff
	.zero		1


	//   ....[224]....
        /*0ee0*/ 	.word	0x000092e0
        /*0ee4*/ 	.word	0x00000000
        /*0ee8*/ 	.word	0x00000000
        /*0eec*/ 	.short	0x010a
        /*0eee*/ 	.byte	0xff
	.zero		1


	//   ....[225]....
        /*0ef0*/ 	.word	0x00009340
        /*0ef4*/ 	.word	0x00000000
        /*0ef8*/ 	.word	0x00000000
        /*0efc*/ 	.short	0x010a
        /*0efe*/ 	.byte	0xff
	.zero		1


	//   ....[226]....
        /*0f00*/ 	.word	0x000093a0
        /*0f04*/ 	.word	0x00000000
        /*0f08*/ 	.word	0x00000000
        /*0f0c*/ 	.short	0x010a
        /*0f0e*/ 	.byte	0xff
	.zero		1


	//   ....[227]....
        /*0f10*/ 	.word	0x00009400
        /*0f14*/ 	.word	0x00000000
        /*0f18*/ 	.word	0x00000000
        /*0f1c*/ 	.short	0x010a
        /*0f1e*/ 	.byte	0xff
	.zero		1


	//   ....[228]....
        /*0f20*/ 	.word	0x00009460
        /*0f24*/ 	.word	0x00000000
        /*0f28*/ 	.word	0x00000000
        /*0f2c*/ 	.short	0x010a
        /*0f2e*/ 	.byte	0xff
	.zero		1


	//   ....[229]....
        /*0f30*/ 	.word	0x000094c0
        /*0f34*/ 	.word	0x00000000
        /*0f38*/ 	.word	0x00000000
        /*0f3c*/ 	.short	0x010a
        /*0f3e*/ 	.byte	0xff
	.zero		1


	//   ....[230]....
        /*0f40*/ 	.word	0x00009520
        /*0f44*/ 	.word	0x00000000
        /*0f48*/ 	.word	0x00000000
        /*0f4c*/ 	.short	0x010a
        /*0f4e*/ 	.byte	0xff
	.zero		1


	//   ....[231]....
        /*0f50*/ 	.word	0x00009580
        /*0f54*/ 	.word	0x00000000
        /*0f58*/ 	.word	0x00000000
        /*0f5c*/ 	.short	0x010a
        /*0f5e*/ 	.byte	0xff
	.zero		1


	//   ....[232]....
        /*0f60*/ 	.word	0x000095e0
        /*0f64*/ 	.word	0x00000000
        /*0f68*/ 	.word	0x00000000
        /*0f6c*/ 	.short	0x010a
        /*0f6e*/ 	.byte	0xff
	.zero		1


	//   ....[233]....
        /*0f70*/ 	.word	0x00009640
        /*0f74*/ 	.word	0x00000000
        /*0f78*/ 	.word	0x00000000
        /*0f7c*/ 	.short	0x010a
        /*0f7e*/ 	.byte	0xff
	.zero		1


	//   ....[234]....
        /*0f80*/ 	.word	0x000096a0
        /*0f84*/ 	.word	0x00000000
        /*0f88*/ 	.word	0x00000000
        /*0f8c*/ 	.short	0x010a
        /*0f8e*/ 	.byte	0xff
	.zero		1


	//   ....[235]....
        /*0f90*/ 	.word	0x00009700
        /*0f94*/ 	.word	0x00000000
        /*0f98*/ 	.word	0x00000000
        /*0f9c*/ 	.short	0x010a
        /*0f9e*/ 	.byte	0xff
	.zero		1


	//   ....[236]....
        /*0fa0*/ 	.word	0x00009760
        /*0fa4*/ 	.word	0x00000000
        /*0fa8*/ 	.word	0x00000000
        /*0fac*/ 	.short	0x010a
        /*0fae*/ 	.byte	0xff
	.zero		1


	//   ....[237]....
        /*0fb0*/ 	.word	0x000097c0
        /*0fb4*/ 	.word	0x00000000
        /*0fb8*/ 	.word	0x00000000
        /*0fbc*/ 	.short	0x010a
        /*0fbe*/ 	.byte	0xff
	.zero		1


	//   ....[238]....
        /*0fc0*/ 	.word	0x00009820
        /*0fc4*/ 	.word	0x00000000
        /*0fc8*/ 	.word	0x00000000
        /*0fcc*/ 	.short	0x010a
        /*0fce*/ 	.byte	0xff
	.zero		1


	//   ....[239]....
        /*0fd0*/ 	.word	0x00009880
        /*0fd4*/ 	.word	0x00000000
        /*0fd8*/ 	.word	0x00000000
        /*0fdc*/ 	.short	0x010a
        /*0fde*/ 	.byte	0xff
	.zero		1


	//   ....[240]....
        /*0fe0*/ 	.word	0x000098e0
        /*0fe4*/ 	.word	0x00000000
        /*0fe8*/ 	.word	0x00000000
        /*0fec*/ 	.short	0x010a
        /*0fee*/ 	.byte	0xff
	.zero		1


	//   ....[241]....
        /*0ff0*/ 	.word	0x00009940
        /*0ff4*/ 	.word	0x00000000
        /*0ff8*/ 	.word	0x00000000
        /*0ffc*/ 	.short	0x010a
        /*0ffe*/ 	.byte	0xff
	.zero		1


	//   ....[242]....
        /*1000*/ 	.word	0x000099a0
        /*1004*/ 	.word	0x00000000
        /*1008*/ 	.word	0x00000000
        /*100c*/ 	.short	0x010a
        /*100e*/ 	.byte	0xff
	.zero		1


	//   ....[243]....
        /*1010*/ 	.word	0x00009a00
        /*1014*/ 	.word	0x00000000
        /*1018*/ 	.word	0x00000000
        /*101c*/ 	.short	0x010a
        /*101e*/ 	.byte	0xff
	.zero		1


	//   ....[244]....
        /*1020*/ 	.word	0x00009a60
        /*1024*/ 	.word	0x00000000
        /*1028*/ 	.word	0x00000000
        /*102c*/ 	.short	0x010a
        /*102e*/ 	.byte	0xff
	.zero		1


	//   ....[245]....
        /*1030*/ 	.word	0x00009ac0
        /*1034*/ 	.word	0x00000000
        /*1038*/ 	.word	0x00000000
        /*103c*/ 	.short	0x010a
        /*103e*/ 	.byte	0xff
	.zero		1


	//   ....[246]....
        /*1040*/ 	.word	0x00009b20
        /*1044*/ 	.word	0x00000000
        /*1048*/ 	.word	0x00000000
        /*104c*/ 	.short	0x010a
        /*104e*/ 	.byte	0xff
	.zero		1


	//   ....[247]....
        /*1050*/ 	.word	0x00009b80
        /*1054*/ 	.word	0x00000000
        /*1058*/ 	.word	0x00000000
        /*105c*/ 	.short	0x010a
        /*105e*/ 	.byte	0xff
	.zero		1


	//   ....[248]....
        /*1060*/ 	.word	0x00009be0
        /*1064*/ 	.word	0x00000000
        /*1068*/ 	.word	0x00000000
        /*106c*/ 	.short	0x010a
        /*106e*/ 	.byte	0xff
	.zero		1


	//   ....[249]....
        /*1070*/ 	.word	0x00009c40
        /*1074*/ 	.word	0x00000000
        /*1078*/ 	.word	0x00000000
        /*107c*/ 	.short	0x010a
        /*107e*/ 	.byte	0xff
	.zero		1


	//   ....[250]....
        /*1080*/ 	.word	0x00009ca0
        /*1084*/ 	.word	0x00000000
        /*1088*/ 	.word	0x00000000
        /*108c*/ 	.short	0x010a
        /*108e*/ 	.byte	0xff
	.zero		1


	//   ....[251]....
        /*1090*/ 	.word	0x00009d00
        /*1094*/ 	.word	0x00000000
        /*1098*/ 	.word	0x00000000
        /*109c*/ 	.short	0x010a
        /*109e*/ 	.byte	0xff
	.zero		1


	//   ....[252]....
        /*10a0*/ 	.word	0x00009d60
        /*10a4*/ 	.word	0x00000000
        /*10a8*/ 	.word	0x00000000
        /*10ac*/ 	.short	0x010a
        /*10ae*/ 	.byte	0xff
	.zero		1


	//   ....[253]....
        /*10b0*/ 	.word	0x00009dc0
        /*10b4*/ 	.word	0x00000000
        /*10b8*/ 	.word	0x00000000
        /*10bc*/ 	.short	0x010a
        /*10be*/ 	.byte	0xff
	.zero		1


	//   ....[254]....
        /*10c0*/ 	.word	0x00009e20
        /*10c4*/ 	.word	0x00000000
        /*10c8*/ 	.word	0x00000000
        /*10cc*/ 	.short	0x010a
        /*10ce*/ 	.byte	0xff
	.zero		1


	//   ....[255]....
        /*10d0*/ 	.word	0x00009e80
        /*10d4*/ 	.word	0x00000000
        /*10d8*/ 	.word	0x00000000
        /*10dc*/ 	.short	0x010a
        /*10de*/ 	.byte	0xff
	.zero		1


	//   ....[0]....
        /*10e0*/ 	.word	0x00009ee0
        /*10e4*/ 	.word	0x00000000
        /*10e8*/ 	.word	0x00000000
        /*10ec*/ 	.short	0x010a
        /*10ee*/ 	.byte	0xff
	.zero		1


	//   ....[1]....
        /*10f0*/ 	.word	0x00009f40
        /*10f4*/ 	.word	0x00000000
        /*10f8*/ 	.word	0x00000000
        /*10fc*/ 	.short	0x010a
        /*10fe*/ 	.byte	0xff
	.zero		1


	//   ....[2]....
        /*1100*/ 	.word	0x00009fa0
        /*1104*/ 	.word	0x00000000
        /*1108*/ 	.word	0x00000000
        /*110c*/ 	.short	0x010a
        /*110e*/ 	.byte	0xff
	.zero		1


	//   ....[3]....
        /*1110*/ 	.word	0x0000a000
        /*1114*/ 	.word	0x00000000
        /*1118*/ 	.word	0x00000000
        /*111c*/ 	.short	0x010a
        /*111e*/ 	.byte	0xff
	.zero		1


	//   ....[4]....
        /*1120*/ 	.word	0x0000a060
        /*1124*/ 	.word	0x00000000
        /*1128*/ 	.word	0x00000000
        /*112c*/ 	.short	0x010a
        /*112e*/ 	.byte	0xff
	.zero		1


	//   ....[5]....
        /*1130*/ 	.word	0x0000a0c0
        /*1134*/ 	.word	0x00000000
        /*1138*/ 	.word	0x00000000
        /*113c*/ 	.short	0x010a
        /*113e*/ 	.byte	0xff
	.zero		1


	//   ....[6]....
        /*1140*/ 	.word	0x0000a120
        /*1144*/ 	.word	0x00000000
        /*1148*/ 	.word	0x00000000
        /*114c*/ 	.short	0x010a
        /*114e*/ 	.byte	0xff
	.zero		1


	//   ....[7]....
        /*1150*/ 	.word	0x0000a180
        /*1154*/ 	.word	0x00000000
        /*1158*/ 	.word	0x00000000
        /*115c*/ 	.short	0x010a
        /*115e*/ 	.byte	0xff
	.zero		1


	//   ....[8]....
        /*1160*/ 	.word	0x0000a1e0
        /*1164*/ 	.word	0x00000000
        /*1168*/ 	.word	0x00000000
        /*116c*/ 	.short	0x010a
        /*116e*/ 	.byte	0xff
	.zero		1


	//   ....[9]....
        /*1170*/ 	.word	0x0000a240
        /*1174*/ 	.word	0x00000004
        /*1178*/ 	.word	0x00000388
        /*117c*/ 	.short	0x010a
        /*117e*/ 	.byte	0xff
	.zero		1


	//   ....[10]....
        /*1180*/ 	.word	0x0000a2a0
        /*1184*/ 	.word	0x00000004
        /*1188*/ 	.word	0x00000380
        /*118c*/ 	.short	0x010a
        /*118e*/ 	.byte	0xff
	.zero		1


	//   ....[11]....
        /*1190*/ 	.word	0x0000a300
        /*1194*/ 	.word	0x00000002
        /*1198*/ 	.word	0x00000380
        /*119c*/ 	.short	0x010a
        /*119e*/ 	.byte	0xff
	.zero		1


	//   ....[12]....
        /*11a0*/ 	.word	0x0000a360
        /*11a4*/ 	.word	0x00000004
        /*11a8*/ 	.word	0x000003a0
        /*11ac*/ 	.short	0x010a
        /*11ae*/ 	.byte	0xff
	.zero		1


	//   ....[13]....
        /*11b0*/ 	.word	0x0000a3c0
        /*11b4*/ 	.word	0x00000002
        /*11b8*/ 	.word	0x00000000
        /*11bc*/ 	.short	0x010a
        /*11be*/ 	.byte	0xff
	.zero		1


	//   ....[14]....
        /*11c0*/ 	.word	0x0000a420
        /*11c4*/ 	.word	0x00000002
        /*11c8*/ 	.word	0x00000000
        /*11cc*/ 	.short	0x010a
        /*11ce*/ 	.byte	0xff
	.zero		1


	//   ....[15]....
        /*11d0*/ 	.word	0x0000a480
        /*11d4*/ 	.word	0x00000002
        /*11d8*/ 	.word	0x00000000
        /*11dc*/ 	.short	0x010a
        /*11de*/ 	.byte	0xff
	.zero		1


	//   ....[16]....
        /*11e0*/ 	.word	0x0000a4e0
        /*11e4*/ 	.word	0x00000000
        /*11e8*/ 	.word	0x00000380
        /*11ec*/ 	.short	0x010a
        /*11ee*/ 	.byte	0xff
	.zero		1


	//   ....[17]....
        /*11f0*/ 	.word	0x0000a540
        /*11f4*/ 	.word	0x00000000
        /*11f8*/ 	.word	0x00000378
        /*11fc*/ 	.short	0x010a
        /*11fe*/ 	.byte	0xff
	.zero		1


	//   ....[18]....
        /*1200*/ 	.word	0x0000a5a0
        /*1204*/ 	.word	0x00000000
        /*1208*/ 	.word	0x00000368
        /*120c*/ 	.short	0x010a
        /*120e*/ 	.byte	0xff
	.zero		1


	//   ....[19]....
        /*1210*/ 	.word	0x0000a600
        /*1214*/ 	.word	0x00000000
        /*1218*/ 	.word	0x00000380
        /*121c*/ 	.short	0x010a
        /*121e*/ 	.byte	0xff
	.zero		1


	//   ....[20]....
        /*1220*/ 	.word	0x0000a660
        /*1224*/ 	.word	0x00000003
        /*1228*/ 	.word	0x00000360
        /*122c*/ 	.short	0x010a
        /*122e*/ 	.byte	0xff
	.zero		1


	//   ....[21]....
        /*1230*/ 	.word	0x0000a6b0
        /*1234*/ 	.word	0x00000016
        /*1238*/ 	.word	0x00000390
        /*123c*/ 	.short	0x010a
        /*123e*/ 	.byte	0xff
	.zero		1


	//----- nvinfo : EIATTR_NUM_MBARRIERS
	.align		4
.L_47:
        /*1240*/ 	.byte	0x03, 0x38
        /*1242*/ 	.short	0x0076


	//----- nvinfo : EIATTR_EXIT_INSTR_OFFSETS
	.align		4
        /*1244*/ 	.byte	0x04, 0x1c
        /*1246*/ 	.short	(.L_49 - .L_48)


	//   ....[0]....
.L_48:
        /*1248*/ 	.word	0x00004f80


	//   ....[1]....
        /*124c*/ 	.word	0x00005230


	//   ....[2]....
        /*1250*/ 	.word	0x00005290


	//   ....[3]....
        /*1254*/ 	.word	0x00005f50


	//   ....[4]....
        /*1258*/ 	.word	0x00006d70


	//   ....[5]....
        /*125c*/ 	.word	0x00006db0


	//   ....[6]....
        /*1260*/ 	.word	0x00008d20


	//----- nvinfo : EIATTR_MAX_THREADS
	.align		4
.L_49:
        /*1264*/ 	.byte	0x04, 0x05
        /*1266*/ 	.short	(.L_51 - .L_50)
.L_50:
        /*1268*/ 	.word	0x00000100
        /*126c*/ 	.word	0x00000001
        /*1270*/ 	.word	0x00000001


	//----- nvinfo : EIATTR_CRS_STACK_SIZE
	.align		4
.L_51:
        /*1274*/ 	.byte	0x04, 0x1e
        /*1276*/ 	.short	(.L_53 - .L_52)
.L_52:
        /*1278*/ 	.word	0x00000000


	//----- nvinfo : EIATTR_CBANK_PARAM_SIZE
	.align		4
.L_53:
        /*127c*/ 	.byte	0x03, 0x19
        /*127e*/ 	.short	0x0900


	//----- nvinfo : EIATTR_PARAM_CBANK
	.align		4
        /*1280*/ 	.byte	0x04, 0x0a
        /*1282*/ 	.short	(.L_55 - .L_54)
	.align		4
.L_54:
        /*1284*/ 	.word	index@(.nv.constant0._ZN7cutlass13device_kernelINS_4conv6kernel13ConvUniversalINS1_16ConvProblemShapeILNS1_8OperatorE1ELi3EEENS1_10collective14CollectiveConvINS1_47MainloopSm100TmaUmmaWarpSpecializedImplicitGemmILS5_1ELi54ELi3ELi1ELi2EN4cute5tupleIJNSA_1CILi2EEENSC_ILi1EEESE_EEEEENSB_IJNSC_ILi64EEESH_NSB_IJNSC_ILi32EEEEEEEEENS_12float_e4m3_tESL_NSA_8TiledMMAINSA_8MMA_AtomIJNSA_10MMA_TraitsINSA_19SM100_MMA_F8F6F4_SSEJSL_SL_fSH_SH_NSA_17integral_constantINSA_4UMMA5MajorELSS_0EEENSQ_ISS_LSS_1EEENSQ_INSR_7ScaleInELSV_0EEESW_EEEEEENSA_6LayoutINSB_IJSE_SE_SE_EEENSB_IJNSC_ILi0EEES11_S11_EEEEENSB_IJNSA_10UnderscoreES14_S14_EEEEENS7_6detail27Sm100ImplicitGemmTileTraitsINSA_20SM90_TMA_LOAD_IM2COLENSA_14ComposedLayoutINSA_7SwizzleILi1ELi4ELi3EEENSA_18smem_ptr_flag_bitsILi8EEENSZ_INSB_IJNSC_ILi8EEESI_EEENSB_IJSI_SE_EEEEEEEvEENS18_INSA_23SM90_TMA_LOAD_MULTICASTENS1A_INS1B_ILi2ELi4ELi3EEES1E_NSZ_INSB_IJSH_S1F_EEENSB_IJSE_SH_EEEEEEEvEEEENS_8epilogue10collective18CollectiveEpilogueINS1T_23Sm100TmaWarpSpecializedILi1ELi1ELi32ELb0ELb0EEEJSK_NSB_IJNSZ_ISH_SE_EES1Y_EEESL_NSB_IJNSB_IJllllEEESE_S11_EEESL_S21_NS1T_6fusion15FusionCallbacksIS1X_NS22_17LinearCombinationISL_fSL_fLNS_15FloatRoundStyleE2EEESK_S1Z_JEEENSA_5SM1004TMEM4LOAD26SM100_TMEM_LOAD_16dp32b32xES19_NS1A_IS1M_S1E_NSZ_INSB_IJS1F_SH_EEENSB_IJSH_SE_EEEEEEENSA_39AutoVectorizingCopyWithAssumedAlignmentILi128EEENSA_21SM90_TMA_STORE_IM2COLES2F_S2H_S2H_EEEvvEEEEvNT_6ParamsE)
        /*1288*/ 	.short	0x0380
        /*128a*/ 	.short	0x0900


	//----- nvinfo : EIATTR_SW_WAR
	.align		4
.L_55:
        /*128c*/ 	.byte	0x04, 0x36
        /*128e*/ 	.short	(.L_57 - .L_56)
.L_56:
        /*1290*/ 	.word	0x00000008
.L_57:


//--------------------- .nv.callgraph             --------------------------
	.section	.nv.callgraph,"",@"SHT_CUDA_CALLGRAPH"
	.align	4
	.sectionentsize	8
	.align		4
        /*0000*/ 	.word	0x00000000
	.align		4
        /*0004*/ 	.word	0xffffffff
	.align		4
        /*0008*/ 	.word	index@(_ZN7cutlass13device_kernelINS_4conv6kernel13ConvUniversalINS1_16ConvProblemShapeILNS1_8OperatorE1ELi3EEENS1_10collective14CollectiveConvINS1_47MainloopSm100TmaUmmaWarpSpecializedImplicitGemmILS5_1ELi54ELi3ELi1ELi2EN4cute5tupleIJNSA_1CILi2EEENSC_ILi1EEESE_EEEEENSB_IJNSC_ILi64EEESH_NSB_IJNSC_ILi32EEEEEEEEENS_12float_e4m3_tESL_NSA_8TiledMMAINSA_8MMA_AtomIJNSA_10MMA_TraitsINSA_19SM100_MMA_F8F6F4_SSEJSL_SL_fSH_SH_NSA_17integral_constantINSA_4UMMA5MajorELSS_0EEENSQ_ISS_LSS_1EEENSQ_INSR_7ScaleInELSV_0EEESW_EEEEEENSA_6LayoutINSB_IJSE_SE_SE_EEENSB_IJNSC_ILi0EEES11_S11_EEEEENSB_IJNSA_10UnderscoreES14_S14_EEEEENS7_6detail27Sm100ImplicitGemmTileTraitsINSA_20SM90_TMA_LOAD_IM2COLENSA_14ComposedLayoutINSA_7SwizzleILi1ELi4ELi3EEENSA_18smem_ptr_flag_bitsILi8EEENSZ_INSB_IJNSC_ILi8EEESI_EEENSB_IJSI_SE_EEEEEEEvEENS18_INSA_23SM90_TMA_LOAD_MULTICASTENS1A_INS1B_ILi2ELi4ELi3EEES1E_NSZ_INSB_IJSH_S1F_EEENSB_IJSE_SH_EEEEEEEvEEEENS_8epilogue10collective18CollectiveEpilogueINS1T_23Sm100TmaWarpSpecializedILi1ELi1ELi32ELb0ELb0EEEJSK_NSB_IJNSZ_ISH_SE_EES1Y_EEESL_NSB_IJNSB_IJllllEEESE_S11_EEESL_S21_NS1T_6fusion15FusionCallbacksIS1X_NS22_17LinearCombinationISL_fSL_fLNS_15FloatRoundStyleE2EEESK_S1Z_JEEENSA_5SM1004TMEM4LOAD26SM100_TMEM_LOAD_16dp32b32xES19_NS1A_IS1M_S1E_NSZ_INSB_IJS1F_SH_EEENSB_IJSH_SE_EEEEEEENSA_39AutoVectorizingCopyWithAssumedAlignmentILi128EEENSA_21SM90_TMA_STORE_IM2COLES2F_S2H_S2H_EEEvvEEEEvNT_6ParamsE)
	.align		4
        /*000c*/ 	.word	index@(__assertfail)
	.align		4
        /*0010*/ 	.word	0x00000000
	.align		4
        /*0014*/ 	.word	0xfffffffe
	.align		4
        /*0018*/ 	.word	0x00000000
	.align		4
        /*001c*/ 	.word	0xfffffffd
	.align		4
        /*0020*/ 	.word	0x00000000
	.align		4
        /*0024*/ 	.word	0xfffffffc


//--------------------- .nv.constant4             --------------------------
	.section	.nv.constant4,"a",@progbits
	.align	8
	.align		8
.nv.constant4:
        /*0000*/ 	.dword	__assertfail
	.align		8
        /*0008*/ 	.dword	__unnamed_1
	.align		8
        /*0010*/ 	.dword	__unnamed_2
	.align		8
        /*0018*/ 	.dword	_ZN39_INTERNAL_3695915d_4_k_cu_0d065ed1_28944cuda3std3__45__cpo5beginE
	.align		8
        /*0020*/ 	.dword	_ZN39_INTERNAL_3695915d_4_k_cu_0d065ed1_28944cuda3std3__45__cpo3endE
	.align		8
        /*0028*/ 	.dword	_ZN39_INTERNAL_3695915d_4_k_cu_0d065ed1_28944cuda3std3__45__cpo6cbeginE
	.align		8
        /*0030*/ 	.dword	_ZN39_INTERNAL_3695915d_4_k_cu_0d065ed1_28944cuda3std3__45__cpo4cendE
	.align		8
        /*0038*/ 	.dword	_ZN39_INTERNAL_3695915d_4_k_cu_0d065ed1_28944cuda3std3__441_GLOBAL__N__3695915d_4_k_cu_0d065ed1_28946ignoreE
	.align		8
        /*0040*/ 	.dword	_ZN39_INTERNAL_3695915d_4_k_cu_0d065ed1_28944cuda3std3__419piecewise_constructE
	.align		8
        /*0048*/ 	.dword	_ZN39_INTERNAL_3695915d_4_k_cu_0d065ed1_28944cuda3std3__48in_placeE
	.align		8
        /*0050*/ 	.dword	_ZN39_INTERNAL_3695915d_4_k_cu_0d065ed1_28944cuda3std6ranges3__45__cpo4swapE
	.align		8
        /*0058*/ 	.dword	_ZN39_INTERNAL_3695915d_4_k_cu_0d065ed1_28944cuda3std6ranges3__45__cpo9iter_moveE
	.align		8
        /*0060*/ 	.dword	_ZN39_INTERNAL_3695915d_4_k_cu_0d065ed1_28944cute7productE
	.align		8
        /*0068*/ 	.dword	_ZN39_INTERNAL_3695915d_4_k_cu_0d065ed1_28944cute1_E
	.align		8
        /*0070*/ 	.dword	$str$27
	.align		8
        /*0078*/ 	.dword	$str$28
	.align		8
        /*0080*/ 	.dword	$str$29
	.align		8
        /*0088*/ 	.dword	$str$30


//--------------------- .text._ZN7cutlass13device_kernelINS_4conv6kernel13ConvUniversalINS1_16ConvProblemShapeILNS1_8OperatorE1ELi3EEENS1_10collective14CollectiveConvINS1_47MainloopSm100TmaUmmaWarpSpecializedImplicitGemmILS5_1ELi54ELi3ELi1ELi2EN4cute5tupleIJNSA_1CILi2EEENSC_ILi1EEESE_EEEEENSB_IJNSC_ILi64EEESH_NSB_IJNSC_ILi32EEEEEEEEENS_12float_e4m3_tESL_NSA_8TiledMMAINSA_8MMA_AtomIJNSA_10MMA_TraitsINSA_19SM100_MMA_F8F6F4_SSEJSL_SL_fSH_SH_NSA_17integral_constantINSA_4UMMA5MajorELSS_0EEENSQ_ISS_LSS_1EEENSQ_INSR_7ScaleInELSV_0EEESW_EEEEEENSA_6LayoutINSB_IJSE_SE_SE_EEENSB_IJNSC_ILi0EEES11_S11_EEEEENSB_IJNSA_10UnderscoreES14_S14_EEEEENS7_6detail27Sm100ImplicitGemmTileTraitsINSA_20SM90_TMA_LOAD_IM2COLENSA_14ComposedLayoutINSA_7SwizzleILi1ELi4ELi3EEENSA_18smem_ptr_flag_bitsILi8EEENSZ_INSB_IJNSC_ILi8EEESI_EEENSB_IJSI_SE_EEEEEEEvEENS18_INSA_23SM90_TMA_LOAD_MULTICASTENS1A_INS1B_ILi2ELi4ELi3EEES1E_NSZ_INSB_IJSH_S1F_EEENSB_IJSE_SH_EEEEEEEvEEEENS_8epilogue10collective18CollectiveEpilogueINS1T_23Sm100TmaWarpSpecializedILi1ELi1ELi32ELb0ELb0EEEJSK_NSB_IJNSZ_ISH_SE_EES1Y_EEESL_NSB_IJNSB_IJllllEEESE_S11_EEESL_S21_NS1T_6fusion15FusionCallbacksIS1X_NS22_17LinearCombinationISL_fSL_fLNS_15FloatRoundStyleE2EEESK_S1Z_JEEENSA_5SM1004TMEM4LOAD26SM100_TMEM_LOAD_16dp32b32xES19_NS1A_IS1M_S1E_NSZ_INSB_IJS1F_SH_EEENSB_IJSH_SE_EEEEEEENSA_39AutoVectorizingCopyWithAssumedAlignmentILi128EEENSA_21SM90_TMA_STORE_IM2COLES2F_S2H_S2H_EEEvvEEEEvNT_6ParamsE --------------------------
	.section	.text._ZN7cutlass13device_kernelINS_4conv6kernel13ConvUniversalINS1_16ConvProblemShapeILNS1_8OperatorE1ELi3EEENS1_10collective14CollectiveConvINS1_47MainloopSm100TmaUmmaWarpSpecializedImplicitGemmILS5_1ELi54ELi3ELi1ELi2EN4cute5tupleIJNSA_1CILi2EEENSC_ILi1EEESE_EEEEENSB_IJNSC_ILi64EEESH_NSB_IJNSC_ILi32EEEEEEEEENS_12float_e4m3_tESL_NSA_8TiledMMAINSA_8MMA_AtomIJNSA_10MMA_TraitsINSA_19SM100_MMA_F8F6F4_SSEJSL_SL_fSH_SH_NSA_17integral_constantINSA_4UMMA5MajorELSS_0EEENSQ_ISS_LSS_1EEENSQ_INSR_7ScaleInELSV_0EEESW_EEEEEENSA_6LayoutINSB_IJSE_SE_SE_EEENSB_IJNSC_ILi0EEES11_S11_EEEEENSB_IJNSA_10UnderscoreES14_S14_EEEEENS7_6detail27Sm100ImplicitGemmTileTraitsINSA_20SM90_TMA_LOAD_IM2COLENSA_14ComposedLayoutINSA_7SwizzleILi1ELi4ELi3EEENSA_18smem_ptr_flag_bitsILi8EEENSZ_INSB_IJNSC_ILi8EEESI_EEENSB_IJSI_SE_EEEEEEEvEENS18_INSA_23SM90_TMA_LOAD_MULTICASTENS1A_INS1B_ILi2ELi4ELi3EEES1E_NSZ_INSB_IJSH_S1F_EEENSB_IJSE_SH_EEEEEEEvEEEENS_8epilogue10collective18CollectiveEpilogueINS1T_23Sm100TmaWarpSpecializedILi1ELi1ELi32ELb0ELb0EEEJSK_NSB_IJNSZ_ISH_SE_EES1Y_EEESL_NSB_IJNSB_IJllllEEESE_S11_EEESL_S21_NS1T_6fusion15FusionCallbacksIS1X_NS22_17LinearCombinationISL_fSL_fLNS_15FloatRoundStyleE2EEESK_S1Z_JEEENSA_5SM1004TMEM4LOAD26SM100_TMEM_LOAD_16dp32b32xES19_NS1A_IS1M_S1E_NSZ_INSB_IJS1F_SH_EEENSB_IJSH_SE_EEEEEEENSA_39AutoVectorizingCopyWithAssumedAlignmentILi128EEENSA_21SM90_TMA_STORE_IM2COLES2F_S2H_S2H_EEEvvEEEEvNT_6ParamsE,"ax",@progbits
	.align	128
.text._ZN7cutlass13device_kernelINS_4conv6kernel13ConvUniversalINS1_16ConvProblemShapeILNS1_8OperatorE1ELi3EEENS1_10collective14CollectiveConvINS1_47MainloopSm100TmaUmmaWarpSpecializedImplicitGemmILS5_1ELi54ELi3ELi1ELi2EN4cute5tupleIJNSA_1CILi2EEENSC_ILi1EEESE_EEEEENSB_IJNSC_ILi64EEESH_NSB_IJNSC_ILi32EEEEEEEEENS_12float_e4m3_tESL_NSA_8TiledMMAINSA_8MMA_AtomIJNSA_10MMA_TraitsINSA_19SM100_MMA_F8F6F4_SSEJSL_SL_fSH_SH_NSA_17integral_constantINSA_4UMMA5MajorELSS_0EEENSQ_ISS_LSS_1EEENSQ_INSR_7ScaleInELSV_0EEESW_EEEEEENSA_6LayoutINSB_IJSE_SE_SE_EEENSB_IJNSC_ILi0EEES11_S11_EEEEENSB_IJNSA_10UnderscoreES14_S14_EEEEENS7_6detail27Sm100ImplicitGemmTileTraitsINSA_20SM90_TMA_LOAD_IM2COLENSA_14ComposedLayoutINSA_7SwizzleILi1ELi4ELi3EEENSA_18smem_ptr_flag_bitsILi8EEENSZ_INSB_IJNSC_ILi8EEESI_EEENSB_IJSI_SE_EEEEEEEvEENS18_INSA_23SM90_TMA_LOAD_MULTICASTENS1A_INS1B_ILi2ELi4ELi3EEES1E_NSZ_INSB_IJSH_S1F_EEENSB_IJSE_SH_EEEEEEEvEEEENS_8epilogue10collective18CollectiveEpilogueINS1T_23Sm100TmaWarpSpecializedILi1ELi1ELi32ELb0ELb0EEEJSK_NSB_IJNSZ_ISH_SE_EES1Y_EEESL_NSB_IJNSB_IJllllEEESE_S11_EEESL_S21_NS1T_6fusion15FusionCallbacksIS1X_NS22_17LinearCombinationISL_fSL_fLNS_15FloatRoundStyleE2EEESK_S1Z_JEEENSA_5SM1004TMEM4LOAD26SM100_TMEM_LOAD_16dp32b32xES19_NS1A_IS1M_S1E_NSZ_INSB_IJS1F_SH_EEENSB_IJSH_SE_EEEEEEENSA_39AutoVectorizingCopyWithAssumedAlignmentILi128EEENSA_21SM90_TMA_STORE_IM2COLES2F_S2H_S2H_EEEvvEEEEvNT_6ParamsE:
        .type           _ZN7cutlass13device_kernelINS_4conv6kernel13ConvUniversalINS1_16ConvProblemShapeILNS1_8OperatorE1ELi3EEENS1_10collective14CollectiveConvINS1_47MainloopSm100TmaUmmaWarpSpecializedImplicitGemmILS5_1ELi54ELi3ELi1ELi2EN4cute5tupleIJNSA_1CILi2EEENSC_ILi1EEESE_EEEEENSB_IJNSC_ILi64EEESH_NSB_IJNSC_ILi32EEEEEEEEENS_12float_e4m3_tESL_NSA_8TiledMMAINSA_8MMA_AtomIJNSA_10MMA_TraitsINSA_19SM100_MMA_F8F6F4_SSEJSL_SL_fSH_SH_NSA_17integral_constantINSA_4UMMA5MajorELSS_0EEENSQ_ISS_LSS_1EEENSQ_INSR_7ScaleInELSV_0EEESW_EEEEEENSA_6LayoutINSB_IJSE_SE_SE_EEENSB_IJNSC_ILi0EEES11_S11_EEEEENSB_IJNSA_10UnderscoreES14_S14_EEEEENS7_6detail27Sm100ImplicitGemmTileTraitsINSA_20SM90_TMA_LOAD_IM2COLENSA_14ComposedLayoutINSA_7SwizzleILi1ELi4ELi3EEENSA_18smem_ptr_flag_bitsILi8EEENSZ_INSB_IJNSC_ILi8EEESI_EEENSB_IJSI_SE_EEEEEEEvEENS18_INSA_23SM90_TMA_LOAD_MULTICASTENS1A_INS1B_ILi2ELi4ELi3EEES1E_NSZ_INSB_IJSH_S1F_EEENSB_IJSE_SH_EEEEEEEvEEEENS_8epilogue10collective18CollectiveEpilogueINS1T_23Sm100TmaWarpSpecializedILi1ELi1ELi32ELb0ELb0EEEJSK_NSB_IJNSZ_ISH_SE_EES1Y_EEESL_NSB_IJNSB_IJllllEEESE_S11_EEESL_S21_NS1T_6fusion15FusionCallbacksIS1X_NS22_17LinearCombinationISL_fSL_fLNS_15FloatRoundStyleE2EEESK_S1Z_JEEENSA_5SM1004TMEM4LOAD26SM100_TMEM_LOAD_16dp32b32xES19_NS1A_IS1M_S1E_NSZ_INSB_IJS1F_SH_EEENSB_IJSH_SE_EEEEEEENSA_39AutoVectorizingCopyWithAssumedAlignmentILi128EEENSA_21SM90_TMA_STORE_IM2COLES2F_S2H_S2H_EEEvvEEEEvNT_6ParamsE,@function
        .size           _ZN7cutlass13device_kernelINS_4conv6kernel13ConvUniversalINS1_16ConvProblemShapeILNS1_8OperatorE1ELi3EEENS1_10collective14CollectiveConvINS1_47MainloopSm100TmaUmmaWarpSpecializedImplicitGemmILS5_1ELi54ELi3ELi1ELi2EN4cute5tupleIJNSA_1CILi2EEENSC_ILi1EEESE_EEEEENSB_IJNSC_ILi64EEESH_NSB_IJNSC_ILi32EEEEEEEEENS_12float_e4m3_tESL_NSA_8TiledMMAINSA_8MMA_AtomIJNSA_10MMA_TraitsINSA_19SM100_MMA_F8F6F4_SSEJSL_SL_fSH_SH_NSA_17integral_constantINSA_4UMMA5MajorELSS_0EEENSQ_ISS_LSS_1EEENSQ_INSR_7ScaleInELSV_0EEESW_EEEEEENSA_6LayoutINSB_IJSE_SE_SE_EEENSB_IJNSC_ILi0EEES11_S11_EEEEENSB_IJNSA_10UnderscoreES14_S14_EEEEENS7_6detail27Sm100ImplicitGemmTileTraitsINSA_20SM90_TMA_LOAD_IM2COLENSA_14ComposedLayoutINSA_7SwizzleILi1ELi4ELi3EEENSA_18smem_ptr_flag_bitsILi8EEENSZ_INSB_IJNSC_ILi8EEESI_EEENSB_IJSI_SE_EEEEEEEvEENS18_INSA_23SM90_TMA_LOAD_MULTICASTENS1A_INS1B_ILi2ELi4ELi3EEES1E_NSZ_INSB_IJSH_S1F_EEENSB_IJSE_SH_EEEEEEEvEEEENS_8epilogue10collective18CollectiveEpilogueINS1T_23Sm100TmaWarpSpecializedILi1ELi1ELi32ELb0ELb0EEEJSK_NSB_IJNSZ_ISH_SE_EES1Y_EEESL_NSB_IJNSB_IJllllEEESE_S11_EEESL_S21_NS1T_6fusion15FusionCallbacksIS1X_NS22_17LinearCombinationISL_fSL_fLNS_15FloatRoundStyleE2EEESK_S1Z_JEEENSA_5SM1004TMEM4LOAD26SM100_TMEM_LOAD_16dp32b32xES19_NS1A_IS1M_S1E_NSZ_INSB_IJS1F_SH_EEENSB_IJSH_SE_EEEEEEENSA_39AutoVectorizingCopyWithAssumedAlignmentILi128EEENSA_21SM90_TMA_STORE_IM2COLES2F_S2H_S2H_EEEvvEEEEvNT_6ParamsE,(.L_x_276 - _ZN7cutlass13device_kernelINS_4conv6kernel13ConvUniversalINS1_16ConvProblemShapeILNS1_8OperatorE1ELi3EEENS1_10collective14CollectiveConvINS1_47MainloopSm100TmaUmmaWarpSpecializedImplicitGemmILS5_1ELi54ELi3ELi1ELi2EN4cute5tupleIJNSA_1CILi2EEENSC_ILi1EEESE_EEEEENSB_IJNSC_ILi64EEESH_NSB_IJNSC_ILi32EEEEEEEEENS_12float_e4m3_tESL_NSA_8TiledMMAINSA_8MMA_AtomIJNSA_10MMA_TraitsINSA_19SM100_MMA_F8F6F4_SSEJSL_SL_fSH_SH_NSA_17integral_constantINSA_4UMMA5MajorELSS_0EEENSQ_ISS_LSS_1EEENSQ_INSR_7ScaleInELSV_0EEESW_EEEEEENSA_6LayoutINSB_IJSE_SE_SE_EEENSB_IJNSC_ILi0EEES11_S11_EEEEENSB_IJNSA_10UnderscoreES14_S14_EEEEENS7_6detail27Sm100ImplicitGemmTileTraitsINSA_20SM90_TMA_LOAD_IM2COLENSA_14ComposedLayoutINSA_7SwizzleILi1ELi4ELi3EEENSA_18smem_ptr_flag_bitsILi8EEENSZ_INSB_IJNSC_ILi8EEESI_EEENSB_IJSI_SE_EEEEEEEvEENS18_INSA_23SM90_TMA_LOAD_MULTICASTENS1A_INS1B_ILi2ELi4ELi3EEES1E_NSZ_INSB_IJSH_S1F_EEENSB_IJSE_SH_EEEEEEEvEEEENS_8epilogue10collective18CollectiveEpilogueINS1T_23Sm100TmaWarpSpecializedILi1ELi1ELi32ELb0ELb0EEEJSK_NSB_IJNSZ_ISH_SE_EES1Y_EEESL_NSB_IJNSB_IJllllEEESE_S11_EEESL_S21_NS1T_6fusion15FusionCallbacksIS1X_NS22_17LinearCombinationISL_fSL_fLNS_15FloatRoundStyleE2EEESK_S1Z_JEEENSA_5SM1004TMEM4LOAD26SM100_TMEM_LOAD_16dp32b32xES19_NS1A_IS1M_S1E_NSZ_INSB_IJS1F_SH_EEENSB_IJSH_SE_EEEEEEENSA_39AutoVectorizingCopyWithAssumedAlignmentILi128EEENSA_21SM90_TMA_STORE_IM2COLES2F_S2H_S2H_EEEvvEEEEvNT_6ParamsE)
        .other          _ZN7cutlass13device_kernelINS_4conv6kernel13ConvUniversalINS1_16ConvProblemShapeILNS1_8OperatorE1ELi3EEENS1_10collective14CollectiveConvINS1_47MainloopSm100TmaUmmaWarpSpecializedImplicitGemmILS5_1ELi54ELi3ELi1ELi2EN4cute5tupleIJNSA_1CILi2EEENSC_ILi1EEESE_EEEEENSB_IJNSC_ILi64EEESH_NSB_IJNSC_ILi32EEEEEEEEENS_12float_e4m3_tESL_NSA_8TiledMMAINSA_8MMA_AtomIJNSA_10MMA_TraitsINSA_19SM100_MMA_F8F6F4_SSEJSL_SL_fSH_SH_NSA_17integral_constantINSA_4UMMA5MajorELSS_0EEENSQ_ISS_LSS_1EEENSQ_INSR_7ScaleInELSV_0EEESW_EEEEEENSA_6LayoutINSB_IJSE_SE_SE_EEENSB_IJNSC_ILi0EEES11_S11_EEEEENSB_IJNSA_10UnderscoreES14_S14_EEEEENS7_6detail27Sm100ImplicitGemmTileTraitsINSA_20SM90_TMA_LOAD_IM2COLENSA_14ComposedLayoutINSA_7SwizzleILi1ELi4ELi3EEENSA_18smem_ptr_flag_bitsILi8EEENSZ_INSB_IJNSC_ILi8EEESI_EEENSB_IJSI_SE_EEEEEEEvEENS18_INSA_23SM90_TMA_LOAD_MULTICASTENS1A_INS1B_ILi2ELi4ELi3EEES1E_NSZ_INSB_IJSH_S1F_EEENSB_IJSE_SH_EEEEEEEvEEEENS_8epilogue10collective18CollectiveEpilogueINS1T_23Sm100TmaWarpSpecializedILi1ELi1ELi32ELb0ELb0EEEJSK_NSB_IJNSZ_ISH_SE_EES1Y_EEESL_NSB_IJNSB_IJllllEEESE_S11_EEESL_S21_NS1T_6fusion15FusionCallbacksIS1X_NS22_17LinearCombinationISL_fSL_fLNS_15FloatRoundStyleE2EEESK_S1Z_JEEENSA_5SM1004TMEM4LOAD26SM100_TMEM_LOAD_16dp32b32xES19_NS1A_IS1M_S1E_NSZ_INSB_IJS1F_SH_EEENSB_IJSH_SE_EEEEEEENSA_39AutoVectorizingCopyWithAssumedAlignmentILi128EEENSA_21SM90_TMA_STORE_IM2COLES2F_S2H_S2H_EEEvvEEEEvNT_6ParamsE,@"STO_CUDA_ENTRY STV_DEFAULT"
_ZN7cutlass13device_kernelINS_4conv6kernel13ConvUniversalINS1_16ConvProblemShapeILNS1_8OperatorE1ELi3EEENS1_10collective14CollectiveConvINS1_47MainloopSm100TmaUmmaWarpSpecializedImplicitGemmILS5_1ELi54ELi3ELi1ELi2EN4cute5tupleIJNSA_1CILi2EEENSC_ILi1EEESE_EEEEENSB_IJNSC_ILi64EEESH_NSB_IJNSC_ILi32EEEEEEEEENS_12float_e4m3_tESL_NSA_8TiledMMAINSA_8MMA_AtomIJNSA_10MMA_TraitsINSA_19SM100_MMA_F8F6F4_SSEJSL_SL_fSH_SH_NSA_17integral_constantINSA_4UMMA5MajorELSS_0EEENSQ_ISS_LSS_1EEENSQ_INSR_7ScaleInELSV_0EEESW_EEEEEENSA_6LayoutINSB_IJSE_SE_SE_EEENSB_IJNSC_ILi0EEES11_S11_EEEEENSB_IJNSA_10UnderscoreES14_S14_EEEEENS7_6detail27Sm100ImplicitGemmTileTraitsINSA_20SM90_TMA_LOAD_IM2COLENSA_14ComposedLayoutINSA_7SwizzleILi1ELi4ELi3EEENSA_18smem_ptr_flag_bitsILi8EEENSZ_INSB_IJNSC_ILi8EEESI_EEENSB_IJSI_SE_EEEEEEEvEENS18_INSA_23SM90_TMA_LOAD_MULTICASTENS1A_INS1B_ILi2ELi4ELi3EEES1E_NSZ_INSB_IJSH_S1F_EEENSB_IJSE_SH_EEEEEEEvEEEENS_8epilogue10collective18CollectiveEpilogueINS1T_23Sm100TmaWarpSpecializedILi1ELi1ELi32ELb0ELb0EEEJSK_NSB_IJNSZ_ISH_SE_EES1Y_EEESL_NSB_IJNSB_IJllllEEESE_S11_EEESL_S21_NS1T_6fusion15FusionCallbacksIS1X_NS22_17LinearCombinationISL_fSL_fLNS_15FloatRoundStyleE2EEESK_S1Z_JEEENSA_5SM1004TMEM4LOAD26SM100_TMEM_LOAD_16dp32b32xES19_NS1A_IS1M_S1E_NSZ_INSB_IJS1F_SH_EEENSB_IJSH_SE_EEEEEEENSA_39AutoVectorizingCopyWithAssumedAlignmentILi128EEENSA_21SM90_TMA_STORE_IM2COLES2F_S2H_S2H_EEEvvEEEEvNT_6ParamsE:
[----:B------:R-:W1:Y:S01]  /*0000*/  LDC R1, c[0x0][0x37c] ;  /* 0x0000df00ff017b82 */ /* 0x000e620000000800 */
[----:B------:R-:W2:Y:S01]  /*0010*/  S2R R78, SR_TID.X ;  /* 0x00000000004e7919 */ /* 0x000ea20000002100 */
[----:B------:R-:W3:Y:S01]  /*0020*/  LDCU.64 UR8, c[0x0][0x990] ;  /* 0x00013200ff0877ac */ /* 0x000ee20008000a00 */
[----:B-1----:R-:W-:Y:S01]  /*0030*/  VIADD R1, R1, 0xfffffff8 ;  /* 0xfffffff801017836 */ /* 0x002fe20000000000 */
[----:B------:R-:W-:Y:S02]  /*0040*/  PRMT R84, RZ, 0x7610, R84 ;  /* 0x00007610ff547816 */ /* 0x000fe40000000054 */
[----:B------:R-:W-:Y:S01]  /*0050*/  ELECT P3, URZ, PT ;  /* 0x0000000000ff782f */ /* 0x000fe20003860000 */
[----:B---3--:R-:W-:-:S04]  /*0060*/  UISETP.NE.U32.AND UP0, UPT, UR8, URZ, UPT ;  /* 0x000000ff0800728c */ /* 0x008fc8000bf05070 */
[----:B------:R-:W-:Y:S01]  /*0070*/  UISETP.NE.AND.EX UP0, UPT, UR9, URZ, UPT, UP0 ;  /* 0x000000ff0900728c */ /* 0x000fe2000bf05300 */
[----:B--2---:R-:W-:-:S05]  /*0080*/  SHF.R.U32.HI R85, RZ, 0x5, R78 ;  /* 0x00000005ff557819 */ /* 0x004fca000001164e */
[----:B------:R-:W1:Y:S02]  /*0090*/  SHFL.IDX PT, R0, R85, RZ, 0x1f ;  /* 0x00001fff55007589 */ /* 0x000e6400000e0000 */
[----:B-1----:R-:W-:Y:S01]  /*00a0*/  R2UR UR18, R0 ;  /* 0x00000000001272ca */ /* 0x002fe200000e0000 */
[----:B------:R-:W-:-:S14]  /*00b0*/  BRA.U UP0, `(.L_x_0) ;  /* 0x0000000100307547 */ /* 0x000fdc000b800000 */
[----:B------:R-:W1:Y:S02]  /*00c0*/  LDCU.64 UR4, c[0x0][0x988] ;  /* 0x00013100ff0477ac */ /* 0x000e640008000a00 */
[----:B-1----:R-:W-:-:S04]  /*00d0*/  UISETP.NE.U32.AND UP0, UPT, UR4, URZ, UPT ;  /* 0x000000ff0400728c */ /* 0x002fc8000bf05070 */
[----:B------:R-:W-:-:S09]  /*00e0*/  UISETP.NE.AND.EX UP0, UPT, UR5, URZ, UPT, UP0 ;  /* 0x000000ff0500728c */ /* 0x000fd2000bf05300 */
[----:B------:R-:W-:Y:S05]  /*00f0*/  BRA.U !UP0, `(.L_x_1) ;  /* 0x0000000108147547 */ /* 0x000fea000b800000 */
[----:B------:R-:W1:Y:S01]  /*0100*/  LDC.64 R2, c[0x0][0x988] ;  /* 0x00026200ff027b82 */ /* 0x000e620000000a00 */
[----:B------:R-:W1:Y:S02]  /*0110*/  LDCU.64 UR4, c[0x0][0x358] ;  /* 0x00006b00ff0477ac */ /* 0x000e640008000a00 */
[----:B-1----:R1:W5:Y:S01]  /*0120*/  LDG.E R39, desc[UR4][R2.64] ;  /* 0x0000000402277981 */ /* 0x002362000c1e1900 */
[----:B------:R-:W-:Y:S01]  /*0130*/  HFMA2 R84, -RZ, RZ, 0, 5.9604644775390625e-08 ;  /* 0x00000001ff547431 */ /* 0x000fe200000001ff */
[----:B------:R-:W-:Y:S05]  /*0140*/  BRA `(.L_x_0) ;  /* 0x00000000000c7947 */ /* 0x000fea0003800000 */
.L_x_1:
[----:B------:R-:W1:Y:S01]  /*0150*/  LDCU UR4, c[0x0][0x980] ;  /* 0x00013000ff0477ac */ /* 0x000e620008000800 */
[----:B------:R-:W-:Y:S01]  /*0160*/  HFMA2 R84, -RZ, RZ, 0, 5.9604644775390625e-08 ;  /* 0x00000001ff547431 */ /* 0x000fe200000001ff */
[----:B-1----:R-:W-:-:S07]  /*0170*/  MOV R39, UR4 ;  /* 0x0000000400277c02 */ /* 0x002fce0008000f00 */
.L_x_0:
[----:B------:R-:W2:Y:S02]  /*0180*/  LDCU.64 UR4, c[0x0][0x9b0] ;  /* 0x00013600ff0477ac */ /* 0x000ea40008000a00 */
[----:B--2---:R-:W-:-:S04]  /*0190*/  UISETP.NE.U32.AND UP0, UPT, UR4, URZ, UPT ;  /* 0x000000ff0400728c */ /* 0x004fc8000bf05070 */
[----:B------:R-:W-:-:S09]  /*01a0*/  UISETP.NE.AND.EX UP0, UPT, UR5, URZ, UPT, UP0 ;  /* 0x000000ff0500728c */ /* 0x000fd2000bf05300 */
[----:B------:R-:W-:Y:S05]  /*01b0*/  BRA.U UP0, `(.L_x_2) ;  /* 0x0000000100287547 */ /* 0x000fea000b800000 */
[----:B------:R-:W2:Y:S02]  /*01c0*/  LDCU.64 UR4, c[0x0][0x9a8] ;  /* 0x00013500ff0477ac */ /* 0x000ea40008000a00 */
[----:B--2---:R-:W-:-:S04]  /*01d0*/  UISETP.NE.U32.AND UP0, UPT, UR4, URZ, UPT ;  /* 0x000000ff0400728c */ /* 0x004fc8000bf05070 */
[----:B------:R-:W-:-:S09]  /*01e0*/  UISETP.NE.AND.EX UP0, UPT, UR5, URZ, UPT, UP0 ;  /* 0x000000ff0500728c */ /* 0x000fd2000bf05300 */
[----:B------:R-:W-:Y:S05]  /*01f0*/  BRA.U !UP0, `(.L_x_3) ;  /* 0x0000000108107547 */ /* 0x000fea000b800000 */
[----:B-1----:R-:W1:Y:S01]  /*0200*/  LDC.64 R2, c[0x0][0x9a8] ;  /* 0x00026a00ff027b82 */ /* 0x002e620000000a00 */
[----:B------:R-:W1:Y:S02]  /*0210*/  LDCU.64 UR4, c[0x0][0x358] ;  /* 0x00006b00ff0477ac */ /* 0x000e640008000a00 */
[----:B-1----:R2:W5:Y:S01]  /*0220*/  LDG.E R38, desc[UR4][R2.64] ;  /* 0x0000000402267981 */ /* 0x002562000c1e1900 */
[----:B------:R-:W-:Y:S05]  /*0230*/  BRA `(.L_x_2) ;  /* 0x0000000000087947 */ /* 0x000fea0003800000 */
.L_x_3:
[----:B------:R-:W2:Y:S02]  /*0240*/  LDCU UR4, c[0x0][0x9a0] ;  /* 0x00013400ff0477ac */ /* 0x000ea40008000800 */
[----:B--2---:R-:W-:Y:S02]  /*0250*/  MOV R38, UR4 ;  /* 0x0000000400267c02 */ /* 0x004fe40008000f00 */
.L_x_2:
[----:B------:R-:W-:Y:S01]  /*0260*/  IMAD.U32 R0, RZ, RZ, UR18 ;  /* 0x00000012ff007e24 */ /* 0x000fe2000f8e00ff */
[----:B------:R-:W-:Y:S04]  /*0270*/  BSSY.RECONVERGENT B0, `(.L_x_4) ;  /* 0x000000c000007945 */ /* 0x000fe80003800200 */
[C---:B------:R-:W-:Y:S02]  /*0280*/  ISETP.NE.OR P1, PT, R0.reuse, 0x1, !P3 ;  /* 0x000000010000780c */ /* 0x040fe40005f25670 */
[----:B------:R-:W-:-:S11]  /*0290*/  ISETP.NE.OR P0, PT, R0, 0x3, !P3 ;  /* 0x000000030000780c */ /* 0x000fd60005f05670 */
[----:B------:R-:W-:Y:S05]  /*02a0*/  @P1 BRA `(.L_x_5) ;  /* 0x0000000000201947 */ /* 0x000fea0003800000 */
[----:B------:R-:W3:Y:S02]  /*02b0*/  LDCU.64 UR4, c[0x0][0x348] ;  /* 0x00006900ff0477ac */ /* 0x000ee40008000a00 */
[----:B---3--:R-:W-:Y:S02]  /*02c0*/  UIADD3 UR6, UP1, UPT, UR4, 0x80, URZ ;  /* 0x0000008004067890 */ /* 0x008fe4000ff3e0ff */
[----:B------:R-:W-:Y:S02]  /*02d0*/  UIADD3 UR4, UP0, UPT, UR4, 0x200, URZ ;  /* 0x0000020004047890 */ /* 0x000fe4000ff1e0ff */
[----:B------:R-:W-:Y:S02]  /*02e0*/  UIADD3.X UR7, UPT, UPT, URZ, UR5, URZ, UP1, !UPT ;  /* 0x00000005ff077290 */ /* 0x000fe40008ffe4ff */
[----:B------:R-:W-:-:S07]  /*02f0*/  UIADD3.X UR5, UPT, UPT, URZ, UR5, URZ, UP0, !UPT ;  /* 0x00000005ff057290 */ /* 0x000fce00087fe4ff */
[----:B------:R3:W-:Y:S02]  /*0300*/  UTMACCTL.PF [UR6] ;  /* 0x00000000060079b9 */ /* 0x0007e40008040000 */
[----:B------:R3:W-:Y:S02]  /*0310*/  UTMACCTL.PF [UR4] ;  /* 0x00000000040079b9 */ /* 0x0007e40008040000 */
[----:B---3--:R-:W-:Y:S01]  /*0320*/  NOP ;  /* 0x0000000000007918 */ /* 0x008fe20000000000 */
.L_x_5:
[----:B------:R-:W-:Y:S05]  /*0330*/  BSYNC.RECONVERGENT B0 ;  /* 0x0000000000007941 */ /* 0x000fea0003800200 */
.L_x_4:
[----:B------:R-:W-:Y:S04]  /*0340*/  BSSY.RECONVERGENT B0, `(.L_x_6) ;  /* 0x000000a000007945 */ /* 0x000fe80003800200 */
        /* <DEDUP_REMOVED lines=9> */
.L_x_7:
[----:B------:R-:W-:Y:S05]  /*03e0*/  BSYNC.RECONVERGENT B0 ;  /* 0x0000000000007941 */ /* 0x000fea0003800200 */
.L_x_6:
[----:B------:R-:W3:Y:S01]  /*03f0*/  LDCU.64 UR4, c[0x0][0x988] ;  /* 0x00013100ff0477ac */ /* 0x000ee20008000a00 */
[----:B------:R-:W-:Y:S02]  /*0400*/  UISETP.EQ.U32.AND UP1, UPT, UR8, URZ, UPT ;  /* 0x000000ff0800728c */ /* 0x000fe4000bf22070 */
[----:B------:R-:W-:Y:S02]  /*0410*/  UPLOP3.LUT UP3, UPT, UPT, UPT, UPT, 0x80, 0x8 ;  /* 0x000000000008789c */ /* 0x000fe40003f6f070 */
[----:B---3--:R-:W-:-:S04]  /*0420*/  UISETP.NE.U32.AND UP0, UPT, UR4, URZ, UPT ;  /* 0x000000ff0400728c */ /* 0x008fc8000bf05070 */
[----:B------:R-:W-:-:S04]  /*0430*/  UISETP.NE.AND.EX UP2, UPT, UR5, URZ, UPT, UP0 ;  /* 0x000000ff0500728c */ /* 0x000fc8000bf45300 */
[----:B------:R-:W-:-:S04]  /*0440*/  UISETP.EQ.OR.EX UP4, UPT, UR9, URZ, !UP2, UP1 ;  /* 0x000000ff0900728c */ /* 0x000fc8000d782710 */
[----:B------:R-:W-:-:S06]  /*0450*/  UP2UR UR4, UPR, URZ, 0x10 ;  /* 0x00000010ff047883 */ /* 0x000fcc0008000000 */
[----:B------:R-:W-:Y:S01]  /*0460*/  MOV R88, UR4 ;  /* 0x0000000400587c02 */ /* 0x000fe20008000f00 */
[----:B------:R-:W-:Y:S06]  /*0470*/  BRA.U !UP4, `(.L_x_8) ;  /* 0x000000010c207547 */ /* 0x000fec000b800000 */
[----:B------:R-:W-:Y:S01]  /*0480*/  UISETP.NE.U32.AND UP1, UPT, UR8, URZ, UPT ;  /* 0x000000ff0800728c */ /* 0x000fe2000bf25070 */
[----:B-----5:R-:W-:Y:S01]  /*0490*/  FSETP.NEU.AND P0, PT, R39, RZ, PT ;  /* 0x000000ff2700720b */ /* 0x020fe20003f0d000 */
[----:B------:R-:W-:Y:S02]  /*04a0*/  USEL UR4, URZ, 0xffffffff, UP2 ;  /* 0xffffffffff047887 */ /* 0x000fe40009000000 */
[----:B------:R-:W-:-:S10]  /*04b0*/  UISETP.NE.AND.EX UP1, UPT, UR9, URZ, UPT, UP1 ;  /* 0x000000ff0900728c */ /* 0x000fd4000bf25310 */
[----:B------:R-:W-:Y:S01]  /*04c0*/  VOTEU.ANY UP0, P0 ;  /* 0x0000000000ff7886 */ /* 0x000fe20000000100 */
[----:B------:R-:W-:-:S04]  /*04d0*/  @!UP1 USEL UR4, URZ, 0xffffffff, UP0 ;  /* 0xffffffffff049887 */ /* 0x000fc80008000000 */
[----:B------:R-:W-:-:S04]  /*04e0*/  ULOP3.LUT UR4, UR4, 0x1, URZ, 0xc0, !UPT ;  /* 0x0000000104047892 */ /* 0x000fc8000f8ec0ff */
[----:B------:R-:W-:-:S11]  /*04f0*/  UISETP.NE.U32.AND UP3, UPT, UR4, 0x1, UPT ;  /* 0x000000010400788c */ /* 0x000fd6000bf65070 */
.L_x_8:
[----:B-12---:R-:W1:Y:S02]  /*0500*/  SHFL.IDX PT, R2, R85, RZ, 0x1f ;  /* 0x00001fff55027589 */ /* 0x006e6400000e0000 */
[----:B-1----:R-:W-:-:S13]  /*0510*/  ISETP.NE.AND P0, PT, R2, RZ, PT ;  /* 0x000000ff0200720c */ /* 0x002fda0003f05270 */
[----:B------:R-:W-:Y:S05]  /*0520*/  @P0 BRA `(.L_x_9) ;  /* 0x0000000400f40947 */ /* 0x000fea0003800000 */
[----:B------:R-:W-:Y:S01]  /*0530*/  ELECT P0, URZ, PT ;  /* 0x0000000000ff782f */ /* 0x000fe20003800000 */
[----:B------:R-:W-:-:S12]  /*0540*/  BSSY.RECONVERGENT B0, `(.L_x_9) ;  /* 0x000007b000007945 */ /* 0x000fd80003800200 */
[----:B------:R-:W-:Y:S05]  /*0550*/  @!P0 BRA `(.L_x_10) ;  /* 0x0000000400e48947 */ /* 0x000fea0003800000 */
[----:B------:R-:W1:Y:S01]  /*0560*/  S2UR UR4, SR_CgaCtaId ;  /* 0x00000000000479c3 */ /* 0x000e620000008800 */
[----:B------:R-:W-:Y:S01]  /*0570*/  UMOV UR5, 0x400 ;  /* 0x0000040000057882 */ /* 0x000fe20000000000 */
[----:B------:R-:W-:Y:S01]  /*0580*/  UMOV UR8, 0x1 ;  /* 0x0000000100087882 */ /* 0x000fe20000000000 */
[----:B------:R-:W-:Y:S01]  /*0590*/  UMOV UR6, 0x2 ;  /* 0x0000000200067882 */ /* 0x000fe20000000000 */
[----:B------:R-:W-:-:S04]  /*05a0*/  UIADD3 UR8, UPT, UPT, -UR8, 0x100000, URZ ;  /* 0x0010000008087890 */ /* 0x000fc8000fffe1ff */
[----:B------:R-:W-:Y:S02]  /*05b0*/  USHF.L.U32 UR9, UR8, 0xb, URZ ;  /* 0x0000000b08097899 */ /* 0x000fe400080006ff */
[----:B------:R-:W-:Y:S02]  /*05c0*/  USHF.L.U32 UR8, UR8, 0x1, URZ ;  /* 0x0000000108087899 */ /* 0x000fe400080006ff */
[----:B------:R-:W-:-:S04]  /*05d0*/  UIADD3 UR6, UPT, UPT, -UR6, 0x100000, URZ ;  /* 0x0010000006067890 */ /* 0x000fc8000fffe1ff */
[----:B------:R-:W-:Y:S02]  /*05e0*/  USHF.L.U32 UR7, UR6, 0xb, URZ ;  /* 0x0000000b06077899 */ /* 0x000fe400080006ff */
[----:B------:R-:W-:Y:S02]  /*05f0*/  USHF.L.U32 UR6, UR6, 0x1, URZ ;  /* 0x0000000106067899 */ /* 0x000fe400080006ff */
[----:B-1----:R-:W-:Y:S01]  /*0600*/  ULEA UR4, UR4, UR5, 0x18 ;  /* 0x0000000504047291 */ /* 0x002fe2000f8ec0ff */
[----:B------:R-:W1:Y:S11]  /*0610*/  FENCE.VIEW.ASYNC.S ;  /* 0x00000000000073c6 */ /* 0x000e760000000000 */
[----:B-1----:R1:W2:Y:S01]  /*0620*/  SYNCS.EXCH.64 URZ, [UR4], UR8 ;  /* 0x0000000804ff75b2 */ /* 0x0022a20008000100 */
[----:B------:R1:W3:Y:S01]  /*0630*/  SYNCS.EXCH.64 URZ, [UR4+0x1b0], UR6 ;  /* 0x0001b00604ff75b2 */ /* 0x0002e20008000100 */
[----:B------:R1:W4:Y:S01]  /*0640*/  SYNCS.EXCH.64 URZ, [UR4+0x8], UR8 ;  /* 0x0000080804ff75b2 */ /* 0x0003220008000100 */
[----:B------:R1:W1:Y:S01]  /*0650*/  SYNCS.EXCH.64 URZ, [UR4+0x1b8], UR6 ;  /* 0x0001b80604ff75b2 */ /* 0x0002620008000100 */
        /* <DEDUP_REMOVED lines=104> */
[----:B--234-:R-:W-:Y:S01]  /*0ce0*/  NOP ;  /* 0x0000000000007918 */ /* 0x01cfe20000000000 */
.L_x_10:
[----:B-1----:R-:W-:Y:S05]  /*0cf0*/  BSYNC.RECONVERGENT B0 ;  /* 0x0000000000007941 */ /* 0x002fea0003800200 */
.L_x_9:
[----:B------:R-:W1:Y:S01]  /*0d00*/  SHFL.IDX PT, R2, R85, RZ, 0x1f ;  /* 0x00001fff55027589 */ /* 0x000e6200000e0000 */
[----:B------:R-:W-:Y:S01]  /*0d10*/  NOP ;  /* 0x0000000000007918 */ /* 0x000fe20000000000 */
[----:B-1----:R-:W-:-:S13]  /*0d20*/  ISETP.NE.AND P0, PT, R2, 0x1, PT ;  /* 0x000000010200780c */ /* 0x002fda0003f05270 */
[----:B------:R-:W-:Y:S05]  /*0d30*/  @P0 BRA `(.L_x_11) ;  /* 0x0000000000400947 */ /* 0x000fea0003800000 */
        /* <DEDUP_REMOVED lines=9> */
[----:B------:R-:W-:Y:S01]  /*0dd0*/  USHF.L.U32 UR6, UR6, 0x1, URZ ;  /* 0x0000000106067899 */ /* 0x000fe200080006ff */
[----:B------:R-:W-:Y:S01]  /*0de0*/  ELECT P0, URZ, PT ;  /* 0x0000000000ff782f */ /* 0x000fe20003800000 */
[----:B-1----:R-:W-:Y:S01]  /*0df0*/  ULEA UR4, UR4, UR5, 0x18 ;  /* 0x0000000504047291 */ /* 0x002fe2000f8ec0ff */
[----:B------:R-:W1:Y:S11]  /*0e00*/  FENCE.VIEW.ASYNC.S ;  /* 0x00000000000073c6 */ /* 0x000e760000000000 */
[----:B-1----:R1:W2:Y:S01]  /*0e10*/  SYNCS.EXCH.64 URZ, [UR4+0x360], UR8 ;  /* 0x0003600804ff75b2 */ /* 0x0022a20008000100 */
[----:B------:R1:W3:Y:S01]  /*0e20*/  SYNCS.EXCH.64 URZ, [UR4+0x368], UR6 ;  /* 0x0003680604ff75b2 */ /* 0x0002e20008000100 */
[----:B------:R-:W-:Y:S01]  /*0e30*/  NOP ;  /* 0x0000000000007918 */ /* 0x000fe20000000000 */
.L_x_11:
[----:B------:R-:W4:Y:S01]  /*0e40*/  SHFL.IDX PT, R2, R85, RZ, 0x1f ;  /* 0x00001fff55027589 */ /* 0x000f2200000e0000 */
[----:B------:R-:W-:Y:S01]  /*0e50*/  NOP ;  /* 0x0000000000007918 */ /* 0x000fe20000000000 */
[----:B----4-:R-:W-:-:S13]  /*0e60*/  ISETP.NE.AND P0, PT, R2, 0x3, PT ;  /* 0x000000030200780c */ /* 0x010fda0003f05270 */
[----:B------:R-:W-:Y:S05]  /*0e70*/  @P0 BRA `(.L_x_12) ;  /* 0x0000000000300947 */ /* 0x000fea0003800000 */
[----:B-1----:R-:W1:Y:S01]  /*0e80*/  S2UR UR4, SR_CgaCtaId ;  /* 0x00000000000479c3 */ /* 0x002e620000008800 */
[----:B------:R-:W-:Y:S01]  /*0e90*/  UMOV UR6, 0x400 ;  /* 0x0000040000067882 */ /* 0x000fe20000000000 */
[----:B------:R-:W-:Y:S01]  /*0ea0*/  UMOV UR5, 0x20 ;  /* 0x0000002000057882 */ /* 0x000fe20000000000 */
[----:B------:R-:W-:Y:S01]  /*0eb0*/  ELECT P0, URZ, PT ;  /* 0x0000000000ff782f */ /* 0x000fe20003800000 */
[----:B-1----:R-:W-:Y:S02]  /*0ec0*/  ULEA UR6, UR4, UR6, 0x18 ;  /* 0x0000000604067291 */ /* 0x002fe4000f8ec0ff */
[----:B------:R-:W-:-:S04]  /*0ed0*/  UIADD3 UR4, UPT, UPT, -UR5, 0x100000, URZ ;  /* 0x0010000005047890 */ /* 0x000fc8000fffe1ff */
[----:B------:R-:W-:Y:S02]  /*0ee0*/  USHF.L.U32 UR5, UR4, 0xb, URZ ;  /* 0x0000000b04057899 */ /* 0x000fe400080006ff */
[----:B------:R-:W-:Y:S01]  /*0ef0*/  USHF.L.U32 UR4, UR4, 0x1, URZ ;  /* 0x0000000104047899 */ /* 0x000fe200080006ff */
[----:B------:R-:W1:Y:S11]  /*0f00*/  FENCE.VIEW.ASYNC.S ;  /* 0x00000000000073c6 */ /* 0x000e760000000000 */
[----:B-1----:R4:W1:Y:S01]  /*0f10*/  SYNCS.EXCH.64 URZ, [UR6+0x370], UR4 ;  /* 0x0003700406ff75b2 */ /* 0x0028620008000100 */
[----:B------:R4:W1:Y:S02]  /*0f20*/  SYNCS.EXCH.64 URZ, [UR6+0x378], UR4 ;  /* 0x0003780406ff75b2 */ /* 0x0008640008000100 */
[----:B----4-:R-:W-:Y:S01]  /*0f30*/  NOP ;  /* 0x0000000000007918 */ /* 0x010fe20000000000 */
.L_x_12:
[----:B------:R-:W4:Y:S01]  /*0f40*/  SHFL.IDX PT, R2, R85, RZ, 0x1f ;  /* 0x00001fff55027589 */ /* 0x000f2200000e0000 */
[----:B------:R-:W-:Y:S01]  /*0f50*/  NOP ;  /* 0x0000000000007918 */ /* 0x000fe20000000000 */
[----:B----4-:R-:W-:-:S13]  /*0f60*/  ISETP.NE.AND P0, PT, R2, 0x4, PT ;  /* 0x000000040200780c */ /* 0x010fda0003f05270 */
[----:B------:R-:W-:Y:S05]  /*0f70*/  @P0 BRA `(.L_x_13) ;  /* 0x0000000000440947 */ /* 0x000fea0003800000 */
[----:B-1----:R-:W1:Y:S01]  /*0f80*/  S2UR UR6, SR_CgaCtaId ;  /* 0x00000000000679c3 */ /* 0x002e620000008800 */
[----:B------:R-:W-:Y:S01]  /*0f90*/  UMOV UR4, 0x1e0 ;  /* 0x000001e000047882 */ /* 0x000fe20000000000 */
[----:B------:R-:W-:Y:S01]  /*0fa0*/  UMOV UR5, 0x400 ;  /* 0x0000040000057882 */ /* 0x000fe20000000000 */
[----:B------:R-:W-:Y:S01]  /*0fb0*/  USEL UR4, UR4, 0x1a0, UP3 ;  /* 0x000001a004047887 */ /* 0x000fe20009800000 */
[----:B------:R-:W-:Y:S01]  /*0fc0*/  UMOV UR8, 0x1 ;  /* 0x0000000100087882 */ /* 0x000fe20000000000 */
[----:B------:R-:W-:Y:S01]  /*0fd0*/  ELECT P0, URZ, PT ;  /* 0x0000000000ff782f */ /* 0x000fe20003800000 */
[----:B------:R-:W-:-:S04]  /*0fe0*/  UIADD3 UR8, UPT, UPT, -UR8, 0x100000, URZ ;  /* 0x0010000008087890 */ /* 0x000fc8000fffe1ff */
[----:B------:R-:W-:Y:S02]  /*0ff0*/  USHF.L.U32 UR9, UR8, 0xb, URZ ;  /* 0x0000000b08097899 */ /* 0x000fe400080006ff */
[----:B------:R-:W-:Y:S02]  /*1000*/  USHF.L.U32 UR8, UR8, 0x1, URZ ;  /* 0x0000000108087899 */ /* 0x000fe400080006ff */
[----:B-1----:R-:W-:Y:S02]  /*1010*/  ULEA UR6, UR6, UR5, 0x18 ;  /* 0x0000000506067291 */ /* 0x002fe4000f8ec0ff */
[----:B------:R-:W-:-:S04]  /*1020*/  UIADD3 UR4, UPT, UPT, -UR4, 0x100000, URZ ;  /* 0x0010000004047890 */ /* 0x000fc8000fffe1ff */
[----:B------:R-:W-:Y:S02]  /*1030*/  USHF.L.U32 UR5, UR4, 0xb, URZ ;  /* 0x0000000b04057899 */ /* 0x000fe400080006ff */
[----:B------:R-:W-:Y:S01]  /*1040*/  USHF.L.U32 UR4, UR4, 0x1, URZ ;  /* 0x0000000104047899 */ /* 0x000fe200080006ff */
[----:B------:R-:W1:Y:S03]  /*1050*/  FENCE.VIEW.ASYNC.S ;  /* 0x00000000000073c6 */ /* 0x000e660000000000 */
[----:B-1----:R4:W1:Y:S08]  /*1060*/  SYNCS.EXCH.64 URZ, [UR6+0x380], UR8 ;  /* 0x0003800806ff75b2 */ /* 0x0028700008000100 */
[----:B------:R4:W1:Y:S02]  /*1070*/  SYNCS.EXCH.64 URZ, [UR6+0x388], UR4 ;  /* 0x0003880406ff75b2 */ /* 0x0008640008000100 */
[----:B----4-:R-:W-:Y:S01]  /*1080*/  NOP ;  /* 0x0000000000007918 */ /* 0x010fe20000000000 */
.L_x_13:
[----:B------:R-:W4:Y:S01]  /*1090*/  SHFL.IDX PT, R2, R85, RZ, 0x1f ;  /* 0x00001fff55027589 */ /* 0x000f2200000e0000 */
[----:B------:R-:W-:Y:S01]  /*10a0*/  NOP ;  /* 0x0000000000007918 */ /* 0x000fe20000000000 */
[----:B----4-:R-:W-:-:S13]  /*10b0*/  ISETP.NE.AND P0, PT, R2, 0x5, PT ;  /* 0x000000050200780c */ /* 0x010fda0003f05270 */
[----:B------:R-:W-:Y:S05]  /*10c0*/  @P0 BRA `(.L_x_14) ;  /* 0x0000000000480947 */ /* 0x000fea0003800000 */
[----:B------:R-:W4:Y:S01]  /*10d0*/  S2UR UR5, SR_CgaCtaId ;  /* 0x00000000000579c3 */ /* 0x000f220000008800 */
[----:B-1----:R-:W-:Y:S01]  /*10e0*/  UMOV UR4, 0x400 ;  /* 0x0000040000047882 */ /* 0x002fe20000000000 */
        /* <DEDUP_REMOVED lines=9> */
[----:B----4-:R-:W-:Y:S01]  /*1180*/  ULEA UR4, UR5, UR4, 0x18 ;  /* 0x0000000405047291 */ /* 0x010fe2000f8ec0ff */
[----:B------:R-:W1:Y:S11]  /*1190*/  FENCE.VIEW.ASYNC.S ;  /* 0x00000000000073c6 */ /* 0x000e760000000000 */
[----:B-1----:R4:W1:Y:S01]  /*11a0*/  SYNCS.EXCH.64 URZ, [UR4+0x390], UR8 ;  /* 0x0003900804ff75b2 */ /* 0x0028620008000100 */
[----:B------:R4:W1:Y:S01]  /*11b0*/  SYNCS.EXCH.64 URZ, [UR4+0x3a0], UR6 ;  /* 0x0003a00604ff75b2 */ /* 0x0008620008000100 */
[----:B------:R4:W1:Y:S01]  /*11c0*/  SYNCS.EXCH.64 URZ, [UR4+0x398], UR8 ;  /* 0x0003980804ff75b2 */ /* 0x0008620008000100 */
[----:B------:R4:W1:Y:S02]  /*11d0*/  SYNCS.EXCH.64 URZ, [UR4+0x3a8], UR6 ;  /* 0x0003a80604ff75b2 */ /* 0x0008640008000100 */
[----:B----4-:R-:W-:Y:S01]  /*11e0*/  NOP ;  /* 0x0000000000007918 */ /* 0x010fe20000000000 */
.L_x_14:
[----:B-1----:R-:W1:Y:S01]  /*11f0*/  LDCU UR4, c[0x0][0x36c] ;  /* 0x00006d80ff0477ac */ /* 0x002e620008000800 */
[----:B------:R-:W-:Y:S01]  /*1200*/  ISETP.NE.OR P3, PT, R0, 0x2, !P3 ;  /* 0x000000020000780c */ /* 0x000fe20005f65670 */
[----:B------:R-:W-:Y:S01]  /*1210*/  NOP ;  /* 0x0000000000007918 */ /* 0x000fe20000000000 */
[----:B------:R-:W-:Y:S01]  /*1220*/  LOP3.LUT R0, R78, 0x1f, RZ, 0xc0, !PT ;  /* 0x0000001f4e007812 */ /* 0x000fe200078ec0ff */
[----:B------:R-:W-:Y:S02]  /*1230*/  UISETP.NE.AND UP6, UPT, UR18, 0x2, UPT ;  /* 0x000000021200788c */ /* 0x000fe4000bfc5270 */
[----:B------:R-:W-:Y:S02]  /*1240*/  UISETP.NE.AND UP4, UPT, UR18, URZ, UPT ;  /* 0x000000ff1200728c */ /* 0x000fe4000bf85270 */
[----:B-1----:R-:W-:-:S09]  /*1250*/  UISETP.EQ.U32.AND UP5, UPT, UR4, 0x1, UPT ;  /* 0x000000010400788c */ /* 0x002fd2000bfa2070 */
[----:B------:R-:W-:Y:S05]  /*1260*/  BRA.U !UP5, `(.L_x_15) ;  /* 0x000000010d087547 */ /* 0x000fea000b800000 */
[----:B--23--:R-:W-:Y:S01]  /*1270*/  UCGABAR_ARV ;  /* 0x00000000000079c7 */ /* 0x00cfe20008000000 */
[----:B------:R-:W-:Y:S05]  /*1280*/  BRA `(.L_x_16) ;  /* 0x0000000000047947 */ /* 0x000fea0003800000 */
.L_x_15:
[----:B--23--:R-:W-:Y:S01]  /*1290*/  NOP ;  /* 0x0000000000007918 */ /* 0x00cfe20000000000 */
.L_x_16:
[----:B------:R-:W1:Y:S01]  /*12a0*/  S2R R4, SR_CTAID.Y ;  /* 0x0000000000047919 */ /* 0x000e620000002600 */
[----:B------:R-:W2:Y:S01]  /*12b0*/  S2UR UR46, SR_CTAID.X ;  /* 0x00000000002e79c3 */ /* 0x000ea20000002500 */
[----:B------:R-:W-:-:S05]  /*12c0*/  CS2R.32 R77, SR_CgaSize ;  /* 0x00000000004d7805 */ /* 0x000fca0000008a00 */
[----:B------:R-:W-:-:S05]  /*12d0*/  IMAD R77, R77, -0xa0, RZ ;  /* 0xffffff604d4d7824 */ /* 0x000fca00078e02ff */
[----:B------:R-:W-:-:S14]  /*12e0*/  R2UR UR5, R77 ;  /* 0x000000004d0572ca */ /* 0x000fdc00000e0000 */
[----:B------:R-:W3:Y:S01]  /*12f0*/  LDCU UR5, c[0x0][UR5+0x2b0] ;  /* 0x00005600050577ac */ /* 0x000ee20008000800 */
[----:B------:R-:W-:-:S05]  /*1300*/  CS2R.32 R77, SR_CgaSize ;  /* 0x00000000004d7805 */ /* 0x000fca0000008a00 */
[----:B------:R-:W-:-:S05]  /*1310*/  IMAD R77, R77, -0xa0, RZ ;  /* 0xffffff604d4d7824 */ /* 0x000fca00078e02ff */
[----:B------:R-:W-:-:S14]  /*1320*/  R2UR UR4, R77 ;  /* 0x000000004d0472ca */ /* 0x000fdc00000e0000 */
[----:B------:R-:W4:Y:S01]  /*1330*/  LDCU UR4, c[0x0][UR4+0x2b4] ;  /* 0x00005680040477ac */ /* 0x000f220008000800 */
[----:B------:R-:W-:-:S05]  /*1340*/  CS2R.32 R2, SR_CgaSize ;  /* 0x0000000000027805 */ /* 0x000fca0000008a00 */
[----:B------:R-:W-:-:S06]  /*1350*/  IMAD R2, R2, -0xa0, RZ ;  /* 0xffffff6002027824 */ /* 0x000fcc00078e02ff */
[----:B------:R-:W4:Y:S01]  /*1360*/  LDC R2, c[0x0][R2+0x2a0] ;  /* 0x0000a80002027b82 */ /* 0x000f220000000800 */
[----:B------:R-:W1:Y:S01]  /*1370*/  LDCU UR19, c[0x0][0xc24] ;  /* 0x00018480ff1377ac */ /* 0x000e620008000800 */
[----:B------:R-:W1:Y:S06]  /*1380*/  LDCU UR39, c[0x0][0xc24] ;  /* 0x00018480ff2777ac */ /* 0x000e6c0008000800 */
[----:B------:R-:W4:Y:S01]  /*1390*/  S2UR UR6, SR_CgaCtaId ;  /* 0x00000000000679c3 */ /* 0x000f220000008800 */
[----:B------:R-:W4:Y:S01]  /*13a0*/  LDCU UR22, c[0x0][0xc30] ;  /* 0x00018600ff1677ac */ /* 0x000f220008000800 */
[----:B--2---:R-:W-:-:S02]  /*13b0*/  I2FP.F32.U32 R77, UR46 ;  /* 0x0000002e004d7c45 */ /* 0x004fc40008201000 */
[----:B------:R-:W-:-:S05]  /*13c0*/  CS2R.32 R3, SR_CgaSize ;  /* 0x0000000000037805 */ /* 0x000fca0000008a00 */
[----:B------:R-:W-:-:S06]  /*13d0*/  IMAD R3, R3, -0xa0, RZ ;  /* 0xffffff6003037824 */ /* 0x000fcc00078e02ff */
[----:B------:R-:W2:Y:S01]  /*13e0*/  LDC R3, c[0x0][R3+0x2a4] ;  /* 0x0000a90003037b82 */ /* 0x000ea20000000800 */
[----:B-1----:R-:W-:Y:S01]  /*13f0*/  UISETP.GE.AND UP0, UPT, UR19, 0x1, UPT ;  /* 0x000000011300788c */ /* 0x002fe2000bf06270 */
[----:B---3--:R-:W-:Y:S01]  /*1400*/  FMUL R77, R77, UR5 ;  /* 0x000000054d4d7c20 */ /* 0x008fe20008400000 */
[----:B------:R-:W-:-:S05]  /*1410*/  I2FP.F32.U32 R76, R4 ;  /* 0x00000004004c7245 */ /* 0x000fca0000201000 */
[----:B------:R-:W1:Y:S01]  /*1420*/  S2UR UR44, SR_CTAID.Z ;  /* 0x00000000002c79c3 */ /* 0x000e620000002700 */
[----:B------:R-:W3:Y:S01]  /*1430*/  F2I.U32.TRUNC.NTZ R77, R77 ;  /* 0x0000004d004d7305 */ /* 0x000ee2000020f000 */
[----:B----4-:R-:W-:Y:S01]  /*1440*/  FMUL R76, R76, UR4 ;  /* 0x000000044c4c7c20 */ /* 0x010fe20008400000 */
[----:B------:R-:W-:-:S05]  /*1450*/  USHF.L.U32 UR42, UR6, 0xa, URZ ;  /* 0x0000000a062a7899 */ /* 0x000fca00080006ff */
[----:B------:R-:W4:Y:S01]  /*1460*/  S2UR UR47, SR_CTAID.Y ;  /* 0x00000000002f79c3 */ /* 0x000f220000002600 */
[----:B------:R-:W-:Y:S01]  /*1470*/  USHF.L.U32 UR38, UR6, 0x4, URZ ;  /* 0x0000000406267899 */ /* 0x000fe200080006ff */
[----:B------:R-:W1:Y:S01]  /*1480*/  F2I.U32.TRUNC.NTZ R76, R76 ;  /* 0x0000004c004c7305 */ /* 0x000e62000020f000 */
[----:B------:R-:W-:Y:S02]  /*1490*/  ULOP3.LUT UR42, UR42, 0x400, URZ, 0xc0, !UPT ;  /* 0x000004002a2a7892 */ /* 0x000fe4000f8ec0ff */
[----:B------:R-:W-:Y:S01]  /*14a0*/  ULOP3.LUT UR38, UR38, 0x10, URZ, 0xc0, !UPT ;  /* 0x0000001026267892 */ /* 0x000fe2000f8ec0ff */
[----:B---3--:R-:W-:-:S05]  /*14b0*/  IADD3 R77, PT, PT, -R77, RZ, RZ ;  /* 0x000000ff4d4d7210 */ /* 0x008fca0007ffe1ff */
[----:B------:R-:W-:Y:S01]  /*14c0*/  IMAD R77, R2, R77, UR46 ;  /* 0x0000002e024d7e24 */ /* 0x000fe2000f8e024d */
[----:B------:R-:W-:Y:S02]  /*14d0*/  PRMT R2, RZ, 0x7610, R2 ;  /* 0x00007610ff027816 */ /* 0x000fe40000000002 */
[----:B-1----:R-:W-:-:S05]  /*14e0*/  IADD3 R76, PT, PT, -R76, RZ, RZ ;  /* 0x000000ff4c4c7210 */ /* 0x002fca0007ffe1ff */
[----:B--2---:R-:W-:Y:S01]  /*14f0*/  IMAD R76, R3, R76, R4 ;  /* 0x0000004c034c7224 */ /* 0x004fe200078e0204 */
[----:B----4-:R-:W-:Y:S06]  /*1500*/  BRA.U UP4, `(.L_x_17) ;  /* 0x0000000104207547 */ /* 0x010fec000b800000 */
[C---:B------:R-:W-:Y:S02]  /*1510*/  ISETP.NE.AND P2, PT, R76.reuse, RZ, PT ;  /* 0x000000ff4c00720c */ /* 0x040fe40003f45270 */
[----:B------:R-:W-:Y:S02]  /*1520*/  ISETP.NE.AND P0, PT, R76, RZ, PT ;  /* 0x000000ff4c00720c */ /* 0x000fe40003f05270 */
[C---:B------:R-:W-:Y:S02]  /*1530*/  ISETP.NE.AND P1, PT, R77.reuse, 0x1, PT ;  /* 0x000000014d00780c */ /* 0x040fe40003f25270 */
[----:B------:R-:W-:Y:S02]  /*1540*/  SEL R2, RZ, 0x2, P2 ;  /* 0x00000002ff027807 */ /* 0x000fe40001000000 */
[----:B------:R-:W-:Y:S02]  /*1550*/  ISETP.EQ.OR P0, PT, R77, RZ, !P0 ;  /* 0x000000ff4d00720c */ /* 0x000fe40004702670 */
[----:B------:R-:W-:-:S02]  /*1560*/  SEL R2, R2, 0x2, P1 ;  /* 0x0000000202027807 */ /* 0x000fc40000800000 */
[----:B------:R-:W-:-:S05]  /*1570*/  SEL R3, RZ, 0x1, !P0 ;  /* 0x00000001ff037807 */ /* 0x000fca0004000000 */
[----:B------:R-:W-:Y:S02]  /*1580*/  IMAD.IADD R2, R3, 0x1, R2 ;  /* 0x0000000103027824 */ /* 0x000fe400078e0202 */
.L_x_17:
[----:B------:R-:W-:Y:S05]  /*1590*/  BRA.U !UP0, `(.L_x_18) ;  /* 0x0000000108d07547 */ /* 0x000fea000b800000 */
[----:B------:R-:W1:Y:S01]  /*15a0*/  LDCU UR20, c[0x0][0xc0c] ;  /* 0x00018180ff1477ac */ /* 0x000e620008000800 */
[----:B------:R-:W2:Y:S01]  /*15b0*/  LDCU.128 UR12, c[0x0][0xc10] ;  /* 0x00018200ff0c77ac */ /* 0x000ea20008000c00 */
[----:B------:R-:W3:Y:S01]  /*15c0*/  LDCU UR6, c[0x0][0x370] ;  /* 0x00006e00ff0677ac */ /* 0x000ee20008000800 */
[----:B------:R-:W4:Y:S01]  /*15d0*/  LDCU UR7, c[0x0][0x374] ;  /* 0x00006e80ff0777ac */ /* 0x000f220008000800 */
[----:B------:R-:W4:Y:S01]  /*15e0*/  LDCU UR21, c[0x0][0xc20] ;  /* 0x00018400ff1577ac */ /* 0x000f220008000800 */
[----:B-1----:R-:W-:Y:S02]  /*15f0*/  UISETP.NE.AND UP0, UPT, UR20, 0x1, UPT ;  /* 0x000000011400788c */ /* 0x002fe4000bf05270 */
[----:B--2---:R-:W-:Y:S01]  /*1600*/  UIMAD.WIDE.U32 UR4, UR46, UR12, URZ ;  /* 0x0000000c2e0472a5 */ /* 0x004fe2000f8e00ff */
[----:B------:R-:W1:Y:S01]  /*1610*/  LDCU.64 UR8, c[0x0][0xc28] ;  /* 0x00018500ff0877ac */ /* 0x000e620008000a00 */
[----:B---3--:R-:W-:Y:S02]  /*1620*/  UIMAD.WIDE.U32 UR10, UR6, UR12, URZ ;  /* 0x0000000c060a72a5 */ /* 0x008fe4000f8e00ff */
[----:B------:R-:W-:-:S02]  /*1630*/  USHF.R.U32.HI UR5, URZ, UR13, UR5 ;  /* 0x0000000dff057299 */ /* 0x000fc40008011605 */
[----:B------:R-:W-:Y:S02]  /*1640*/  UISETP.NE.AND UP1, UPT, UR19, 0x1, UPT ;  /* 0x000000011300788c */ /* 0x000fe4000bf25270 */
[----:B------:R-:W-:Y:S01]  /*1650*/  USEL UR5, UR46, UR5, !UP0 ;  /* 0x000000052e057287 */ /* 0x000fe2000c000000 */
[----:B------:R-:W-:Y:S01]  /*1660*/  UMOV UR10, UR11 ;  /* 0x0000000b000a7c82 */ /* 0x000fe20008000000 */
[----:B------:R-:W-:Y:S02]  /*1670*/  UIMAD.WIDE.U32 UR16, UR47, UR15, URZ ;  /* 0x0000000f2f1072a5 */ /* 0x000fe4000f8e00ff */
[----:B------:R-:W-:Y:S02]  /*1680*/  @UP0 USHF.R.U32.HI UR6, URZ, UR13, UR10 ;  /* 0x0000000dff060299 */ /* 0x000fe4000801160a */
[----:B------:R-:W-:Y:S02]  /*1690*/  UISETP.NE.AND UP0, UPT, UR14, 0x1, UPT ;  /* 0x000000010e00788c */ /* 0x000fe4000bf05270 */
[----:B----4-:R-:W-:-:S02]  /*16a0*/  UIMAD.WIDE.U32 UR10, UR7, UR15, URZ ;  /* 0x0000000f070a72a5 */ /* 0x010fc4000f8e00ff */
[----:B-1----:R-:W-:Y:S01]  /*16b0*/  UIMAD.WIDE.U32 UR12, UR6, UR8, URZ ;  /* 0x00000008060c72a5 */ /* 0x002fe2000f8e00ff */
[----:B------:R-:W-:Y:S02]  /*16c0*/  UMOV UR4, UR17 ;  /* 0x0000001100047c82 */ /* 0x000fe40008000000 */
[----:B------:R-:W-:Y:S02]  /*16d0*/  USHF.R.U32.HI UR4, URZ, UR21, UR4 ;  /* 0x00000015ff047299 */ /* 0x000fe40008011604 */
[----:B------:R-:W-:Y:S02]  /*16e0*/  UMOV UR10, UR11 ;  /* 0x0000000b000a7c82 */ /* 0x000fe40008000000 */
[----:B------:R-:W-:Y:S01]  /*16f0*/  UMOV UR12, UR13 ;  /* 0x0000000d000c7c82 */ /* 0x000fe20008000000 */
[----:B------:R-:W-:Y:S02]  /*1700*/  @UP0 USHF.R.U32.HI UR7, URZ, UR21, UR10 ;  /* 0x00000015ff070299 */ /* 0x000fe4000801160a */
[----:B------:R-:W-:-:S02]  /*1710*/  USEL UR4, UR47, UR4, !UP0 ;  /* 0x000000042f047287 */ /* 0x000fc4000c000000 */
[----:B------:R-:W-:Y:S02]  /*1720*/  UIMAD.WIDE.U32 UR10, UR7, UR8, URZ ;  /* 0x00000008070a72a5 */ /* 0x000fe4000f8e00ff */
[----:B------:R-:W-:Y:S02]  /*1730*/  @UP1 USHF.R.U32.HI UR6, URZ, UR9, UR12 ;  /* 0x00000009ff061299 */ /* 0x000fe4000801160c */
[----:B------:R-:W-:-:S03]  /*1740*/  UIMAD.WIDE.U32 UR12, UR4, UR8, URZ ;  /* 0x00000008040c72a5 */ /* 0x000fc6000f8e00ff */
[----:B------:R-:W-:Y:S02]  /*1750*/  UMOV UR10, UR11 ;  /* 0x0000000b000a7c82 */ /* 0x000fe40008000000 */
[----:B------:R-:W-:Y:S02]  /*1760*/  @UP1 USHF.R.U32.HI UR7, URZ, UR9, UR10 ;  /* 0x00000009ff071299 */ /* 0x000fe4000801160a */
[----:B------:R-:W-:Y:S02]  /*1770*/  UIMAD UR10, UR6, UR19, URZ ;  /* 0x00000013060a72a4 */ /* 0x000fe4000f8e02ff */
[----:B------:R-:W-:-:S04]  /*1780*/  UIMAD UR7, UR7, UR19, URZ ;  /* 0x00000013070772a4 */ /* 0x000fc8000f8e02ff */
[----:B------:R-:W-:-:S03]  /*1790*/  UISETP.GE.AND UP0, UPT, UR4, UR7, UPT ;  /* 0x000000070400728c */ /* 0x000fc6000bf06270 */
[----:B------:R-:W-:Y:S01]  /*17a0*/  UMOV UR7, UR13 ;  /* 0x0000000d00077c82 */ /* 0x000fe20008000000 */
[----:B------:R-:W-:Y:S02]  /*17b0*/  UISETP.GE.OR UP0, UPT, UR5, UR10, UP0 ;  /* 0x0000000a0500728c */ /* 0x000fe40008706670 */
[----:B------:R-:W-:Y:S02]  /*17c0*/  UIMAD.WIDE.U32 UR10, UR5, UR8, URZ ;  /* 0x00000008050a72a5 */ /* 0x000fe4000f8e00ff */
[----:B------:R-:W-:Y:S02]  /*17d0*/  USHF.R.U32.HI UR7, URZ, UR9, UR7 ;  /* 0x00000009ff077299 */ /* 0x000fe40008011607 */
[----:B------:R-:W-:Y:S02]  /*17e0*/  UIADD3 UR10, UPT, UPT, -UR4, URZ, URZ ;  /* 0x000000ff040a7290 */ /* 0x000fe4000fffe1ff */
[----:B------:R-:W-:Y:S02]  /*17f0*/  USEL UR7, UR4, UR7, !UP1 ;  /* 0x0000000704077287 */ /* 0x000fe4000c800000 */
[----:B------:R-:W-:Y:S01]  /*1800*/  UIMAD UR10, UR14, UR10, UR47 ;  /* 0x0000000a0e0a72a4 */ /* 0x000fe2000f8e022f */
[----:B------:R-:W-:Y:S01]  /*1810*/  @!UP0 UMOV UR8, UR11 ;  /* 0x0000000b00088c82 */ /* 0x000fe20008000000 */
[----:B------:R-:W-:-:S02]  /*1820*/  UIADD3 UR11, UPT, UPT, -UR5, URZ, URZ ;  /* 0x000000ff050b7290 */ /* 0x000fc4000fffe1ff */
[----:B------:R-:W-:Y:S02]  /*1830*/  @!UP0 USHF.R.U32.HI UR8, URZ, UR9, UR8 ;  /* 0x00000009ff088299 */ /* 0x000fe40008011608 */
[----:B------:R-:W-:Y:S02]  /*1840*/  UIADD3 UR9, UPT, UPT, -UR7, URZ, URZ ;  /* 0x000000ff07097290 */ /* 0x000fe4000fffe1ff */
[----:B------:R-:W-:Y:S02]  /*1850*/  @!UP0 USEL UR8, UR5, UR8, !UP1 ;  /* 0x0000000805088287 */ /* 0x000fe4000c800000 */
[----:B------:R-:W-:Y:S02]  /*1860*/  UIMAD UR9, UR19, UR9, UR4 ;  /* 0x00000009130972a4 */ /* 0x000fe4000f8e0204 */
[----:B------:R-:W-:Y:S02]  /*1870*/  @!UP0 UIADD3 UR7, UPT, UPT, UR7, -UR8, URZ ;  /* 0x8000000807078290 */ /* 0x000fe4000fffe0ff */
[----:B------:R-:W-:-:S02]  /*1880*/  @!UP0 UIMAD UR6, UR9, UR6, UR8 ;  /* 0x00000006090682a4 */ /* 0x000fc4000f8e0208 */
[----:B------:R-:W-:Y:S02]  /*1890*/  @!UP0 UIMAD UR4, UR7, UR19, UR5 ;  /* 0x00000013070482a4 */ /* 0x000fe4000f8e0205 */
[----:B------:R-:W-:Y:S02]  /*18a0*/  UIMAD UR46, UR20, UR11, UR46 ;  /* 0x0000000b142e72a4 */ /* 0x000fe4000f8e022e */
[----:B------:R-:W-:Y:S01]  /*18b0*/  UIMAD UR47, UR4, UR14, UR10 ;  /* 0x0000000e042f72a4 */ /* 0x000fe2000f8e020a */
[----:B------:R-:W-:Y:S02]  /*18c0*/  @!UP0 UMOV UR5, UR6 ;  /* 0x0000000600058c82 */ /* 0x000fe40008000000 */
[----:B------:R-:W-:-:S12]  /*18d0*/  UIMAD UR46, UR5, UR20, UR46 ;  /* 0x00000014052e72a4 */ /* 0x000fd8000f8e022e */
.L_x_18:
[----:B------:R-:W-:-:S09]  /*18e0*/  UISETP.NE.AND UP0, UPT, UR22, 0x1, UPT ;  /* 0x000000011600788c */ /* 0x000fd2000bf05270 */
[----:B------:R-:W-:Y:S05]  /*18f0*/  BRA.U UP0, `(.L_x_19) ;  /* 0x0000000100407547 */ /* 0x000fea000b800000 */
[----:B------:R-:W1:Y:S01]  /*1900*/  LDCU.128 UR8, c[0x0][0xc10] ;  /* 0x00018200ff0877ac */ /* 0x000e620008000c00 */
[----:B------:R-:W2:Y:S01]  /*1910*/  LDCU UR12, c[0x0][0xc0c] ;  /* 0x00018180ff0c77ac */ /* 0x000ea20008000800 */
[----:B------:R-:W3:Y:S01]  /*1920*/  LDCU UR13, c[0x0][0xc20] ;  /* 0x00018400ff0d77ac */ /* 0x000ee20008000800 */
[----:B-1----:R-:W-:Y:S02]  /*1930*/  UIMAD.WIDE.U32 UR4, UR46, UR8, URZ ;  /* 0x000000082e0472a5 */ /* 0x002fe4000f8e00ff */
[----:B------:R-:W-:Y:S02]  /*1940*/  UIMAD.WIDE.U32 UR6, UR47, UR11, URZ ;  /* 0x0000000b2f0672a5 */ /* 0x000fe4000f8e00ff */
[----:B--2---:R-:W-:Y:S02]  /*1950*/  UISETP.NE.AND UP0, UPT, UR12, 0x1, UPT ;  /* 0x000000010c00788c */ /* 0x004fe4000bf05270 */
[----:B------:R-:W-:-:S03]  /*1960*/  USHF.R.U32.HI UR5, URZ, UR9, UR5 ;  /* 0x00000009ff057299 */ /* 0x000fc60008011605 */
[----:B------:R-:W-:Y:S01]  /*1970*/  UMOV UR4, UR7 ;  /* 0x0000000700047c82 */ /* 0x000fe20008000000 */
[----:B------:R-:W-:Y:S02]  /*1980*/  USEL UR5, UR46, UR5, !UP0 ;  /* 0x000000052e057287 */ /* 0x000fe4000c000000 */
[----:B------:R-:W-:Y:S02]  /*1990*/  UISETP.NE.AND UP0, UPT, UR10, 0x1, UPT ;  /* 0x000000010a00788c */ /* 0x000fe4000bf05270 */
[----:B---3--:R-:W-:-:S04]  /*19a0*/  USHF.R.U32.HI UR4, URZ, UR13, UR4 ;  /* 0x0000000dff047299 */ /* 0x008fc80008011604 */
[----:B------:R-:W-:-:S04]  /*19b0*/  USEL UR4, UR47, UR4, !UP0 ;  /* 0x000000042f047287 */ /* 0x000fc8000c000000 */
[----:B------:R-:W-:Y:S02]  /*19c0*/  UIADD3 UR6, UPT, UPT, UR5, -UR4, URZ ;  /* 0x8000000405067290 */ /* 0x000fe4000fffe0ff */
[----:B------:R-:W-:Y:S02]  /*19d0*/  UIADD3 UR4, UPT, UPT, -UR5, UR4, URZ ;  /* 0x0000000405047290 */ /* 0x000fe4000fffe1ff */
[----:B------:R-:W-:Y:S02]  /*19e0*/  UIMAD UR47, UR6, UR10, UR47 ;  /* 0x0000000a062f72a4 */ /* 0x000fe4000f8e022f */
[----:B------:R-:W-:-:S12]  /*19f0*/  UIMAD UR46, UR4, UR12, UR46 ;  /* 0x0000000c042e72a4 */ /* 0x000fd8000f8e022e */
.L_x_19:
[----:B------:R-:W-:Y:S01]  /*1a00*/  UISETP.NE.AND UP0, UPT, UR18, 0x2, UPT ;  /* 0x000000021200788c */ /* 0x000fe2000bf05270 */
[----:B------:R-:W-:Y:S09]  /*1a10*/  BRA.U !UP5, `(.L_x_20) ;  /* 0x000000010d0c7547 */ /* 0x000ff2000b800000 */
[----:B------:R-:W-:Y:S01]  /*1a20*/  UCGABAR_WAIT ;  /* 0x0000000000007dc7 */ /* 0x000fe20008000000 */
[----:B------:R-:W-:Y:S01]  /*1a30*/  CCTL.IVALL ;  /* 0x00000000ff00798f */ /* 0x000fe20002000000 */
[----:B------:R-:W-:Y:S05]  /*1a40*/  BRA `(.L_x_21) ;  /* 0x0000000000047947 */ /* 0x000fea0003800000 */
.L_x_20:
[----:B------:R-:W-:Y:S06]  /*1a50*/  BAR.SYNC.DEFER_BLOCKING 0x0 ;  /* 0x0000000000007b1d */ /* 0x000fec0000010000 */
.L_x_21:
[----:B------:R-:W-:Y:S05]  /*1a60*/  BRA.U UP0, `(.L_x_22) ;  /* 0x00000035004c7547 */ /* 0x000fea000b800000 */
[----:B------:R-:W1:Y:S01]  /*1a70*/  LDCU UR5, c[0x0][0x388] ;  /* 0x00007100ff0577ac */ /* 0x000e620008000800 */
[----:B------:R-:W-:Y:S01]  /*1a80*/  PLOP3.LUT P1, PT, PT, PT, UP3, 0x80, 0x8 ;  /* 0x000000000008781c */ /* 0x000fe20003f2f038 */
[----:B------:R-:W-:Y:S01]  /*1a90*/  IMAD.MOV.U32 R3, RZ, RZ, 0x1 ;  /* 0x00000001ff037424 */ /* 0x000fe200078e00ff */
[----:B------:R-:W-:Y:S01]  /*1aa0*/  ISETP.EQ.OR P2, PT, R0, RZ, P3 ;  /* 0x000000ff0000720c */ /* 0x000fe20001f42670 */
[----:B------:R-:W2:Y:S01]  /*1ab0*/  LDCU UR8, c[0x0][0x38c] ;  /* 0x00007180ff0877ac */ /* 0x000ea20008000800 */
[----:B------:R-:W-:Y:S01]  /*1ac0*/  PLOP3.LUT P1, PT, P1, PT, PT, 0x8, 0x80 ;  /* 0x000000000080781c */ /* 0x000fe20000f2e170 */
[----:B------:R-:W-:Y:S01]  /*1ad0*/  IMAD.MOV.U32 R2, RZ, RZ, RZ ;  /* 0x000000ffff027224 */ /* 0x000fe200078e00ff */
[----:B------:R-:W3:Y:S01]  /*1ae0*/  LDCU.64 UR6, c[0x0][0x390] ;  /* 0x00007200ff0677ac */ /* 0x000ee20008000a00 */
[----:B------:R-:W-:Y:S02]  /*1af0*/  UISETP.NE.AND UP1, UPT, UR18, URZ, UPT ;  /* 0x000000ff1200728c */ /* 0x000fe4000bf25270 */
[----:B------:R-:W-:Y:S01]  /*1b00*/  USEL UR37, URZ, 0x1, UP6 ;  /* 0x00000001ff257887 */ /* 0x000fe2000b000000 */
[----:B------:R-:W4:Y:S01]  /*1b10*/  LDCU UR55, c[0x0][0x370] ;  /* 0x00006e00ff3777ac */ /* 0x000f220008000800 */
[----:B-1----:R-:W-:Y:S01]  /*1b20*/  UIADD3 UR5, UPT, UPT, UR5, 0x1f, URZ ;  /* 0x0000001f05057890 */ /* 0x002fe2000fffe0ff */
[----:B------:R-:W1:Y:S03]  /*1b30*/  LDCU.64 UR44, c[0x0][0x348] ;  /* 0x00006900ff2c77ac */ /* 0x000e660008000a00 */
[----:B------:R-:W-:Y:S01]  /*1b40*/  USHF.R.S32.HI UR4, URZ, 0x1f, UR5 ;  /* 0x0000001fff047899 */ /* 0x000fe20008011405 */
[----:B------:R-:W1:Y:S03]  /*1b50*/  LDCU UR54, c[0x0][0x374] ;  /* 0x00006e80ff3677ac */ /* 0x000e660008000800 */
[----:B------:R-:W-:-:S02]  /*1b60*/  ULEA.HI UR4, UR4, UR5, URZ, 0x5 ;  /* 0x0000000504047291 */ /* 0x000fc4000f8f28ff */
[----:B------:R-:W-:Y:S02]  /*1b70*/  USEL UR37, UR37, 0x2, UP1 ;  /* 0x0000000225257887 */ /* 0x000fe40008800000 */
[----:B------:R-:W-:Y:S01]  /*1b80*/  USHF.R.S32.HI UR4, URZ, 0x5, UR4 ;  /* 0x00000005ff047899 */ /* 0x000fe20008011404 */
[----:B------:R-:W-:Y:S01]  /*1b90*/  UMOV UR30, URZ ;  /* 0x000000ff001e7c82 */ /* 0x000fe20008000000 */
[----:B------:R-:W-:Y:S02]  /*1ba0*/  UMOV UR31, URZ ;  /* 0x000000ff001f7c82 */ /* 0x000fe40008000000 */
[----:B--2---:R-:W-:Y:S01]  /*1bb0*/  UIMAD UR4, UR4, UR8, URZ ;  /* 0x00000008040472a4 */ /* 0x004fe2000f8e02ff */
[----:B------:R-:W-:-:S03]  /*1bc0*/  UMOV UR43, URZ ;  /* 0x000000ff002b7c82 */ /* 0x000fc60008000000 */
[----:B---3--:R-:W-:-:S04]  /*1bd0*/  UIMAD UR4, UR4, UR6, URZ ;  /* 0x00000006040472a4 */ /* 0x008fc8000f8e02ff */
[----:B------:R-:W-:-:S04]  /*1be0*/  UIMAD UR56, UR4, UR7, URZ ;  /* 0x00000007043872a4 */ /* 0x000fc8000f8e02ff */
[----:B------:R-:W-:Y:S02]  /*1bf0*/  UISETP.NE.AND UP2, UPT, UR56, URZ, UPT ;  /* 0x000000ff3800728c */ /* 0x000fe4000bf45270 */
[----:B------:R-:W-:-:S04]  /*1c00*/  UISETP.LT.U32.AND UP0, UPT, UR56, 0x36, UPT ;  /* 0x000000363800788c */ /* 0x000fc8000bf01070 */
[----:B------:R-:W-:-:S04]  /*1c10*/  USEL UR4, UR56, 0x36, UP0 ;  /* 0x0000003638047887 */ /* 0x000fc80008000000 */
[----:B------:R-:W-:Y:S02]  /*1c20*/  UIADD3 UR5, UPT, UPT, UR4, -0x1, URZ ;  /* 0xffffffff04057890 */ /* 0x000fe4000fffe0ff */
[----:B------:R-:W-:Y:S02]  /*1c30*/  @!UP2 UIADD3 UR5, UPT, UPT, UR4, URZ, URZ ;  /* 0x000000ff0405a290 */ /* 0x000fe4000fffe0ff */
[----:B------:R-:W-:Y:S02]  /*1c40*/  UIADD3 UR53, UPT, UPT, UR56, -UR4, URZ ;  /* 0x8000000438357290 */ /* 0x000fe4000fffe0ff */
[----:B-1--4-:R-:W-:-:S12]  /*1c50*/  UIADD3 UR57, UPT, UPT, UR5, 0x1, URZ ;  /* 0x0000000105397890 */ /* 0x012fd8000fffe0ff */
.L_x_40:
[----:B------:R-:W1:Y:S01]  /*1c60*/  S2UR UR29, SR_CgaCtaId ;  /* 0x00000000001d79c3 */ /* 0x000e620000008800 */
[----:B------:R-:W-:Y:S01]  /*1c70*/  UMOV UR4, 0x400 ;  /* 0x0000040000047882 */ /* 0x000fe20000000000 */
[----:B------:R-:W-:Y:S01]  /*1c80*/  SHF.L.U32 R0, R3, 0x1f, RZ ;  /* 0x0000001f03007819 */ /* 0x000fe200000006ff */
[----:B------:R-:W-:Y:S02]  /*1c90*/  UISETP.NE.AND UP0, UPT, UR56, URZ, UPT ;  /* 0x000000ff3800728c */ /* 0x000fe4000bf05270 */
[----:B------:R-:W-:Y:S02]  /*1ca0*/  USHF.L.U32 UR48, UR46, 0x6, URZ ;  /* 0x000000062e307899 */ /* 0x000fe400080006ff */
[----:B------:R-:W-:Y:S01]  /*1cb0*/  USHF.L.U32 UR18, UR47, 0x6, URZ ;  /* 0x000000062f127899 */ /* 0x000fe200080006ff */
[----:B------:R-:W-:Y:S01]  /*1cc0*/  UMOV UR28, URZ ;  /* 0x000000ff001c7c82 */ /* 0x000fe20008000000 */
[----:B------:R-:W-:Y:S01]  /*1cd0*/  UMOV UR22, URZ ;  /* 0x000000ff00167c82 */ /* 0x000fe20008000000 */
[----:B------:R-:W-:Y:S01]  /*1ce0*/  UMOV UR21, URZ ;  /* 0x000000ff00157c82 */ /* 0x000fe20008000000 */
[----:B------:R-:W-:Y:S01]  /*1cf0*/  UMOV UR20, URZ ;  /* 0x000000ff00147c82 */ /* 0x000fe20008000000 */
[----:B-1----:R-:W-:-:S04]  /*1d00*/  ULEA UR29, UR29, UR4, 0x18 ;  /* 0x000000041d1d7291 */ /* 0x002fc8000f8ec0ff */
[----:B------:R-:W-:-:S09]  /*1d10*/  ULEA UR4, UR30, UR29, 0x3 ;  /* 0x0000001d1e047291 */ /* 0x000fd2000f8e18ff */
[----:B------:R1:W2:Y:S01]  /*1d20*/  SYNCS.PHASECHK.TRANS64.TRYWAIT P0, [UR4+0x1b0], R0 ;  /* 0x0001b000ff0075a7 */ /* 0x0002a20008001104 */
[----:B------:R-:W-:Y:S05]  /*1d30*/  BRA.U !UP0, `(.L_x_23) ;  /* 0x0000000508a47547 */ /* 0x000fea000b800000 */
[----:B------:R-:W3:Y:S01]  /*1d40*/  LDCU.128 UR12, c[0x0][0x480] ;  /* 0x00009000ff0c77ac */ /* 0x000ee20008000c00 */
[----:B------:R-:W4:Y:S01]  /*1d50*/  LDCU.128 UR8, c[0x0][0x490] ;  /* 0x00009200ff0877ac */ /* 0x000f220008000c00 */
[----:B------:R-:W1:Y:S01]  /*1d60*/  LDCU.64 UR20, c[0x0][0x4c0] ;  /* 0x00009800ff1477ac */ /* 0x000e620008000a00 */
[----:B------:R-:W1:Y:S01]  /*1d70*/  LDCU.64 UR16, c[0x0][0x4f0] ;  /* 0x00009e00ff1077ac */ /* 0x000e620008000a00 */
[----:B------:R-:W1:Y:S01]  /*1d80*/  LDCU UR19, c[0x0][0x4c8] ;  /* 0x00009900ff1377ac */ /* 0x000e620008000800 */
[----:B---3--:R-:W-:Y:S02]  /*1d90*/  UIMAD.WIDE.U32 UR4, UR48, UR13, URZ ;  /* 0x0000000d300472a5 */ /* 0x008fe4000f8e00ff */
[----:B------:R-:W-:Y:S02]  /*1da0*/  UISETP.NE.AND UP0, UPT, UR12, 0x1, UPT ;  /* 0x000000010c00788c */ /* 0x000fe4000bf05270 */
[----:B------:R-:W-:Y:S01]  /*1db0*/  USHF.R.U32.HI UR5, URZ, UR14, UR5 ;  /* 0x0000000eff057299 */ /* 0x000fe20008011605 */
[----:B------:R-:W3:Y:S03]  /*1dc0*/  LDCU UR52, c[0x0][0x38c] ;  /* 0x00007180ff3477ac */ /* 0x000ee60008000800 */
[----:B------:R-:W-:-:S02]  /*1dd0*/  USEL UR5, UR48, UR5, !UP0 ;  /* 0x0000000530057287 */ /* 0x000fc4000c000000 */
[----:B------:R-:W-:Y:S02]  /*1de0*/  UISETP.NE.AND UP0, UPT, UR15, 0x1, UPT ;  /* 0x000000010f00788c */ /* 0x000fe4000bf05270 */
[----:B----4-:R-:W-:Y:S01]  /*1df0*/  UIMAD.WIDE.U32 UR6, UR5, UR8, URZ ;  /* 0x00000008050672a5 */ /* 0x010fe2000f8e00ff */
[----:B------:R-:W4:Y:S01]  /*1e00*/  LDCU UR8, c[0x0][0x4a0] ;  /* 0x00009400ff0877ac */ /* 0x000f220008000800 */
[----:B------:R-:W1:Y:S05]  /*1e10*/  LDCU UR23, c[0x0][0x4cc] ;  /* 0x00009980ff1777ac */ /* 0x000e6a0008000800 */
[----:B------:R-:W-:Y:S01]  /*1e20*/  UMOV UR4, UR7 ;  /* 0x0000000700047c82 */ /* 0x000fe20008000000 */
[----:B------:R-:W1:Y:S01]  /*1e30*/  LDCU.64 UR40, c[0x0][0x390] ;  /* 0x00007200ff2877ac */ /* 0x000e620008000a00 */
[----:B------:R-:W-:Y:S01]  /*1e40*/  USHF.R.U32.HI UR4, URZ, UR9, UR4 ;  /* 0x00000009ff047299 */ /* 0x000fe20008011604 */
[----:B------:R-:W1:Y:S03]  /*1e50*/  LDCU UR9, c[0x0][0x4ec] ;  /* 0x00009d80ff0977ac */ /* 0x000e660008000800 */
[----:B------:R-:W-:-:S02]  /*1e60*/  USEL UR4, UR5, UR4, !UP0 ;  /* 0x0000000405047287 */ /* 0x000fc4000c000000 */
[----:B------:R-:W-:Y:S02]  /*1e70*/  UISETP.NE.AND UP0, UPT, UR10, 0x1, UPT ;  /* 0x000000010a00788c */ /* 0x000fe4000bf05270 */
[----:B------:R-:W-:Y:S01]  /*1e80*/  UIMAD.WIDE.U32 UR6, UR4, UR11, URZ ;  /* 0x0000000b040672a5 */ /* 0x000fe2000f8e00ff */
[----:B------:R-:W1:Y:S01]  /*1e90*/  LDCU.64 UR24, c[0x0][0x4d0] ;  /* 0x00009a00ff1877ac */ /* 0x000e620008000a00 */
[----:B------:R-:W-:-:S05]  /*1ea0*/  UIADD3 UR43, UPT, UPT, UR57, UR31, URZ ;  /* 0x0000001f392b7290 */ /* 0x000fca000fffe0ff */
[----:B------:R-:W-:Y:S01]  /*1eb0*/  UMOV UR6, UR7 ;  /* 0x0000000700067c82 */ /* 0x000fe20008000000 */
[----:B------:R-:W-:Y:S02]  /*1ec0*/  UIADD3 UR7, UPT, UPT, -UR4, URZ, URZ ;  /* 0x000000ff04077290 */ /* 0x000fe4000fffe1ff */
[----:B----4-:R-:W-:Y:S02]  /*1ed0*/  USHF.R.U32.HI UR6, URZ, UR8, UR6 ;  /* 0x00000008ff067299 */ /* 0x010fe40008011606 */
[----:B------:R-:W-:Y:S02]  /*1ee0*/  UIADD3 UR8, UPT, UPT, -UR5, URZ, URZ ;  /* 0x000000ff05087290 */ /* 0x000fe4000fffe1ff */
[----:B------:R-:W-:Y:S02]  /*1ef0*/  USEL UR14, UR4, UR6, !UP0 ;  /* 0x00000006040e7287 */ /* 0x000fe4000c000000 */
[----:B------:R-:W-:Y:S02]  /*1f00*/  UIMAD UR7, UR15, UR7, UR5 ;  /* 0x000000070f0772a4 */ /* 0x000fe4000f8e0205 */
[----:B------:R-:W-:-:S02]  /*1f10*/  UIADD3 UR6, UPT, UPT, -UR14, URZ, URZ ;  /* 0x000000ff0e067290 */ /* 0x000fc4000fffe1ff */
[----:B------:R-:W-:Y:S02]  /*1f20*/  UIMAD UR8, UR12, UR8, UR48 ;  /* 0x000000080c0872a4 */ /* 0x000fe4000f8e0230 */
[----:B------:R-:W-:Y:S02]  /*1f30*/  UIMAD UR13, UR10, UR6, UR4 ;  /* 0x000000060a0d72a4 */ /* 0x000fe4000f8e0204 */
[----:B-1----:R-:W-:Y:S02]  /*1f40*/  UIMAD UR11, UR8, UR20, UR9 ;  /* 0x00000014080b72a4 */ /* 0x002fe4000f8e0209 */
[----:B------:R-:W-:Y:S01]  /*1f50*/  UIMAD UR12, UR7, UR21, UR16 ;  /* 0x00000015070c72a4 */ /* 0x000fe2000f8e0210 */
[----:B------:R-:W1:Y:S02]  /*1f60*/  LDCU.64 UR4, c[0x0][0x4f8] ;  /* 0x00009f00ff0477ac */ /* 0x000e640008000a00 */
[----:B------:R-:W4:Y:S01]  /*1f70*/  LDCU UR6, c[0x0][0x500] ;  /* 0x0000a000ff0677ac */ /* 0x000f220008000800 */
[----:B------:R-:W-:Y:S01]  /*1f80*/  UIMAD UR13, UR13, UR19, UR17 ;  /* 0x000000130d0d72a4 */ /* 0x000fe2000f8e0211 */
[----:B------:R-:W-:Y:S01]  /*1f90*/  UMOV UR28, URZ ;  /* 0x000000ff001c7c82 */ /* 0x000fe20008000000 */
[----:B------:R-:W-:Y:S01]  /*1fa0*/  UMOV UR7, UR30 ;  /* 0x0000001e00077c82 */ /* 0x000fe20008000000 */
[----:B------:R-:W-:Y:S01]  /*1fb0*/  UMOV UR20, URZ ;  /* 0x000000ff00147c82 */ /* 0x000fe20008000000 */
[----:B------:R-:W-:Y:S01]  /*1fc0*/  UMOV UR21, URZ ;  /* 0x000000ff00157c82 */ /* 0x000fe20008000000 */
[----:B---3--:R-:W-:-:S07]  /*1fd0*/  UMOV UR22, URZ ;  /* 0x000000ff00167c82 */ /* 0x008fce0008000000 */
.L_x_29:
[----:B------:R-:W-:Y:S01]  /*1fe0*/  @!P3 MOV R4, 0x1000 ;  /* 0x000010000004b802 */ /* 0x000fe20000000f00 */
[----:B------:R-:W-:Y:S01]  /*1ff0*/  ULEA UR9, UR7, UR29, 0x3 ;  /* 0x0000001d07097291 */ /* 0x000fe2000f8e18ff */
[----:B--2---:R-:W-:Y:S11]  /*2000*/  @P0 BRA `(.L_x_24) ;  /* 0x00000000000c0947 */ /* 0x004ff60003800000 */
[----:B------:R-:W-:Y:S04]  /*2010*/  SHF.L.U32 R5, R3, 0x1f, RZ ;  /* 0x0000001f03057819 */ /* 0x000fe800000006ff */
[----:B------:R-:W2:Y:S02]  /*2020*/  SYNCS.PHASECHK.TRANS64.TRYWAIT P0, [UR9+0x1b0], R5 ;  /* 0x0001b005ff0075a7 */ /* 0x000ea40008001109 */
[----:B--2---:R-:W-:Y:S05]  /*2030*/  @!P0 BRA `(.L_x_25) ;  /* 0x0000006c003c8947 */ /* 0x004fea0003800000 */
.L_x_24:
[----:B------:R3:W-:Y:S01]  /*2040*/  @!P3 SYNCS.ARRIVE.TRANS64 RZ, [UR9], R4 ;  /* 0x00000004ffffb9a7 */ /* 0x0007e20008000009 */
[----:B------:R-:W-:Y:S04]  /*2050*/  ULOP3.LUT UR8, UR37, 0x2, URZ, 0xfc, !UPT ;  /* 0x0000000225087892 */ /* 0x000fe8000f8efcff */
[----:B------:R-:W-:Y:S09]  /*2060*/  UISETP.NE.AND UP0, UPT, UR8, 0x2, UPT ;  /* 0x000000020800788c */ /* 0x000ff2000bf05270 */
[----:B------:R-:W-:Y:S05]  /*2070*/  BRA.U UP0, `(.L_x_26) ;  /* 0x0000000100047547 */ /* 0x000fea000b800000 */
[----:B-1--4-:R-:W-:Y:S05]  /*2080*/  BPT.TRAP 0x1 ;  /* 0x000000040000795c */ /* 0x012fea0000300000 */
.L_x_26:
[----:B------:R-:W-:Y:S04]  /*2090*/  BSSY.RECONVERGENT B0, `(.L_x_27) ;  /* 0x0000003000007945 */ /* 0x000fe80003800200 */
[----:B------:R-:W-:Y:S05]  /*20a0*/  @P2 BRA `(.L_x_28) ;  /* 0x0000000000042947 */ /* 0x000fea0003800000 */
[----:B-1--4-:R-:W-:Y:S05]  /*20b0*/  BPT.TRAP 0x1 ;  /* 0x000000040000795c */ /* 0x012fea0000300000 */
.L_x_28:
[----:B-1--4-:R-:W-:Y:S05]  /*20c0*/  BSYNC.RECONVERGENT B0 ;  /* 0x0000000000007941 */ /* 0x012fea0003800200 */
.L_x_27:
[----:B------:R-:W-:Y:S02]  /*20d0*/  UIADD3 UR8, UPT, UPT, UR7, 0x1, URZ ;  /* 0x0000000107087890 */ /* 0x000fe4000fffe0ff */
[----:B------:R-:W-:Y:S02]  /*20e0*/  UIMAD UR16, UR20, UR23, UR4 ;  /* 0x00000017141072a4 */ /* 0x000fe4000f8e0204 */
[----:B------:R-:W-:Y:S02]  /*20f0*/  UISETP.NE.AND UP0, UPT, UR8, 0x36, UPT ;  /* 0x000000360800788c */ /* 0x000fe4000bf05270 */
[----:B------:R-:W-:Y:S02]  /*2100*/  UIMAD UR15, UR21, UR24, UR5 ;  /* 0x00000018150f72a4 */ /* 0x000fe4000f8e0205 */
[----:B------:R-:W-:Y:S02]  /*2110*/  USEL UR10, URZ, 0x1, UP0 ;  /* 0x00000001ff0a7887 */ /* 0x000fe40008000000 */
[----:B------:R-:W-:Y:S02]  /*2120*/  USEL UR30, UR8, URZ, UP0 ;  /* 0x000000ff081e7287 */ /* 0x000fe40008000000 */
[----:B------:R-:W-:Y:S02]  /*2130*/  ULEA UR15, UR15, UR16, 0x5 ;  /* 0x000000100f0f7291 */ /* 0x000fe4000f8e28ff */
[----:B------:R-:W-:Y:S01]  /*2140*/  ULEA UR8, UR30, UR29, 0x3 ;  /* 0x0000001d1e087291 */ /* 0x000fe2000f8e18ff */
[----:B------:R-:W-:Y:S01]  /*2150*/  LOP3.LUT R3, R3, UR10, RZ, 0x3c, !PT ;  /* 0x0000000a03037c12 */ /* 0x000fe2000f8e3cff */
[----:B------:R-:W-:Y:S02]  /*2160*/  UIADD3 UR34, UP1, UPT, UR44, 0x80, URZ ;  /* 0x000000802c227890 */ /* 0x000fe4000ff3e0ff */
[----:B------:R-:W-:Y:S01]  /*2170*/  USHF.L.U32 UR10, UR28, 0x5, URZ ;  /* 0x000000051c0a7899 */ /* 0x000fe200080006ff */
[----:B--2---:R-:W-:Y:S01]  /*2180*/  SHF.L.U32 R0, R3, 0x1f, RZ ;  /* 0x0000001f03007819 */ /* 0x004fe200000006ff */
[----:B------:R-:W-:Y:S02]  /*2190*/  UIADD3.X UR35, UPT, UPT, URZ, UR45, URZ, UP1, !UPT ;  /* 0x0000002dff237290 */ /* 0x000fe40008ffe4ff */
[----:B------:R-:W-:Y:S01]  /*21a0*/  UIADD3 UR32, UP0, UPT, UR44, 0x200, URZ ;  /* 0x000002002c207890 */ /* 0x000fe2000ff1e0ff */
[----:B------:R1:W2:Y:S01]  /*21b0*/  SYNCS.PHASECHK.TRANS64.TRYWAIT P0, [UR8+0x1b0], R0 ;  /* 0x0001b000ff0075a7 */ /* 0x0002a20008001108 */
[----:B------:R-:W-:Y:S02]  /*21c0*/  USHF.L.U32 UR8, UR7, 0xb, URZ ;  /* 0x0000000b07087899 */ /* 0x000fe400080006ff */
[----:B------:R-:W-:Y:S02]  /*21d0*/  UIMAD UR7, UR22, UR25, UR6 ;  /* 0x00000019160772a4 */ /* 0x000fe4000f8e0206 */
[----:B------:R-:W-:Y:S02]  /*21e0*/  ULOP3.LUT UR17, UR42, UR8, URZ, 0xfc, !UPT ;  /* 0x000000082a117292 */ /* 0x000fe4000f8efcff */
[----:B------:R-:W-:Y:S02]  /*21f0*/  ULEA UR7, UR7, UR15, 0xa ;  /* 0x0000000f07077291 */ /* 0x000fe4000f8e50ff */
[----:B------:R-:W-:Y:S02]  /*2200*/  UIADD3 UR8, UPT, UPT, UR29, 0x2600, UR8 ;  /* 0x000026001d087890 */ /* 0x000fe4000fffe008 */
[----:B------:R-:W-:Y:S02]  /*2210*/  UPRMT UR7, UR7, 0x5410, URZ ;  /* 0x0000541007077896 */ /* 0x000fe400080000ff */
[----:B------:R-:W-:Y:S02]  /*2220*/  UIADD3.X UR33, UPT, UPT, URZ, UR45, URZ, UP0, !UPT ;  /* 0x0000002dff217290 */ /* 0x000fe400087fe4ff */
[----:B------:R-:W-:Y:S02]  /*2230*/  ULOP3.LUT UR19, UR38, UR10, URZ, 0xfc, !UPT ;  /* 0x0000000a26137292 */ /* 0x000fe4000f8efcff */
[----:B------:R-:W-:Y:S02]  /*2240*/  UIADD3 UR16, UPT, UPT, UR29, 0x1d600, UR17 ;  /* 0x0001d6001d107890 */ /* 0x000fe4000fffe011 */
[----:B------:R-:W-:Y:S01]  /*2250*/  UIADD3 UR36, UPT, UPT, UR20, 0x1, URZ ;  /* 0x0000000114247890 */ /* 0x000fe2000fffe0ff */
[----:B------:R4:W-:Y:S01]  /*2260*/  UTMALDG.5D.IM2COL [UR8], [UR34], UR7 ;  /* 0x00000008220073b4 */ /* 0x0009e20008060007 */
[----:B------:R-:W-:Y:S02]  /*2270*/  UIADD3 UR27, UPT, UPT, UR21, 0x1, URZ ;  /* 0x00000001151b7890 */ /* 0x000fe4000fffe0ff */
[----:B------:R-:W-:Y:S02]  /*2280*/  UISETP.NE.AND UP2, UPT, UR36, UR52, UPT ;  /* 0x000000342400728c */ /* 0x000fe4000bf45270 */
[----:B------:R-:W-:Y:S02]  /*2290*/  UIADD3 UR26, UPT, UPT, UR22, 0x1, URZ ;  /* 0x00000001161a7890 */ /* 0x000fe4000fffe0ff */
[----:B------:R-:W-:Y:S01]  /*22a0*/  UIADD3 UR31, UPT, UPT, UR31, 0x1, URZ ;  /* 0x000000011f1f7890 */ /* 0x000fe2000fffe0ff */
[----:B------:R-:W-:Y:S01]  /*22b0*/  UMOV UR49, 0x30000 ;  /* 0x0003000000317882 */ /* 0x000fe20000000000 */
[----:B------:R-:W-:Y:S01]  /*22c0*/  UMOV UR46, 0x0 ;  /* 0x00000000002e7882 */ /* 0x000fe20000000000 */
[----:B------:R-:W-:Y:S01]  /*22d0*/  UMOV UR47, 0x10000000 ;  /* 0x10000000002f7882 */ /* 0x000fe20000000000 */
[----:B------:R-:W-:Y:S03]  /*22e0*/  UMOV UR17, UR9 ;  /* 0x0000000900117c82 */ /* 0x000fe60008000000 */
[----:B------:R-:W-:Y:S01]  /*22f0*/  @UP2 UIADD3 UR27, UPT, UPT, UR21, URZ, URZ ;  /* 0x000000ff151b2290 */ /* 0x000fe2000fffe0ff */
[----:B------:R3:W-:Y:S03]  /*2300*/  UTMALDG.5D.MULTICAST [UR16], [UR32], UR49, desc[UR46] ;  /* 0x00002e10200073b4 */ /* 0x0007e60008021831 */
[----:B------:R-:W-:Y:S11]  /*2310*/  UISETP.NE.AND UP1, UPT, UR27, UR40, UPT ;  /* 0x000000281b00728c */ /* 0x000ff6000bf25270 */
[----:B------:R-:W-:Y:S04]  /*2320*/  @UP1 UIADD3 UR26, UPT, UPT, UR22, URZ, URZ ;  /* 0x000000ff161a1290 */ /* 0x000fe8000fffe0ff */
[----:B------:R-:W-:Y:S02]  /*2330*/  UISETP.NE.AND UP0, UPT, UR26, UR41, UPT ;  /* 0x000000291a00728c */ /* 0x000fe4000bf05270 */
[----:B----4-:R-:W-:Y:S01]  /*2340*/  UIADD3 UR8, UPT, UPT, UR28, 0x1, URZ ;  /* 0x000000011c087890 */ /* 0x010fe2000fffe0ff */
[----:B------:R-:W-:Y:S08]  /*2350*/  UMOV UR7, UR30 ;  /* 0x0000001e00077c82 */ /* 0x000ff00008000000 */
[----:B------:R-:W-:Y:S07]  /*2360*/  @UP0 UIADD3 UR8, UPT, UPT, UR28, URZ, URZ ;  /* 0x000000ff1c080290 */ /* 0x000fee000fffe0ff */
[----:B------:R-:W-:Y:S01]  /*2370*/  UMOV UR28, UR8 ;  /* 0x00000008001c7c82 */ /* 0x000fe20008000000 */
[----:B---3--:R-:W-:Y:S02]  /*2380*/  USEL UR22, UR26, URZ, UP0 ;  /* 0x000000ff1a167287 */ /* 0x008fe40008000000 */
[----:B------:R-:W-:Y:S02]  /*2390*/  UISETP.NE.AND UP0, UPT, UR31, UR43, UPT ;  /* 0x0000002b1f00728c */ /* 0x000fe4000bf05270 */
[----:B------:R-:W-:Y:S02]  /*23a0*/  USEL UR20, UR36, URZ, UP2 ;  /* 0x000000ff24147287 */ /* 0x000fe40009000000 */
[----:B------:R-:W-:Y:S05]  /*23b0*/  USEL UR21, UR27, URZ, UP1 ;  /* 0x000000ff1b157287 */ /* 0x000fea0008800000 */
[----:B-1----:R-:W-:Y:S07]  /*23c0*/  BRA.U UP0, `(.L_x_29) ;  /* 0xfffffffd00047547 */ /* 0x002fee000b83ffff */
.L_x_23:
[----:B------:R-:W-:Y:S01]  /*23d0*/  ULEA UR4, UR30, UR29, 0x3 ;  /* 0x0000001d1e047291 */ /* 0x000fe2000f8e18ff */
[----:B-1----:R-:W-:Y:S01]  /*23e0*/  SHF.L.U32 R0, R3, 0x1f, RZ ;  /* 0x0000001f03007819 */ /* 0x002fe200000006ff */
[----:B------:R-:W-:Y:S01]  /*23f0*/  @!P1 SYNCS.ARRIVE.TRANS64.A1T0 RZ, [UR29+0x378], RZ ;  /* 0x000378ffffff99a7 */ /* 0x000fe2000810001d */
[----:B------:R-:W-:-:S06]  /*2400*/  UISETP.GE.AND UP0, UPT, UR53, 0x1, UPT ;  /* 0x000000013500788c */ /* 0x000fcc000bf06270 */
[----:B--2---:R1:W2:Y:S03]  /*2410*/  SYNCS.PHASECHK.TRANS64.TRYWAIT P0, [UR4+0x1b0], R0 ;  /* 0x0001b000ff0075a7 */ /* 0x0042a60008001104 */
[----:B------:R-:W-:Y:S05]  /*2420*/  BRA.U !UP0, `(.L_x_30) ;  /* 0x00000005089c7547 */ /* 0x000fea000b800000 */
[----:B------:R-:W3:Y:S01]  /*2430*/  LDCU.128 UR8, c[0x0][0x480] ;  /* 0x00009000ff0877ac */ /* 0x000ee20008000c00 */
[----:B------:R-:W4:Y:S01]  /*2440*/  LDCU.128 UR24, c[0x0][0x490] ;  /* 0x00009200ff1877ac */ /* 0x000f220008000c00 */
[----:B------:R-:W1:Y:S01]  /*2450*/  LDCU.64 UR32, c[0x0][0x4c0] ;  /* 0x00009800ff2077ac */ /* 0x000e620008000a00 */
[----:B------:R-:W1:Y:S01]  /*2460*/  LDCU UR13, c[0x0][0x4c8] ;  /* 0x00009900ff0d77ac */ /* 0x000e620008000800 */
[----:B------:R-:W1:Y:S01]  /*2470*/  LDCU.64 UR16, c[0x0][0x4f0] ;  /* 0x00009e00ff1077ac */ /* 0x000e620008000a00 */
[----:B---3--:R-:W-:Y:S02]  /*2480*/  UIMAD.WIDE.U32 UR4, UR48, UR9, URZ ;  /* 0x00000009300472a5 */ /* 0x008fe4000f8e00ff */
[----:B------:R-:W-:Y:S02]  /*2490*/  UISETP.NE.AND UP0, UPT, UR8, 0x1, UPT ;  /* 0x000000010800788c */ /* 0x000fe4000bf05270 */
[----:B------:R-:W-:Y:S01]  /*24a0*/  USHF.R.U32.HI UR5, URZ, UR10, UR5 ;  /* 0x0000000aff057299 */ /* 0x000fe20008011605 */
[----:B------:R-:W3:Y:S03]  /*24b0*/  LDCU UR9, c[0x0][0x4a0] ;  /* 0x00009400ff0977ac */ /* 0x000ee60008000800 */
[----:B------:R-:W-:-:S02]  /*24c0*/  USEL UR5, UR48, UR5, !UP0 ;  /* 0x0000000530057287 */ /* 0x000fc4000c000000 */
[----:B------:R-:W-:Y:S02]  /*24d0*/  UISETP.NE.AND UP0, UPT, UR11, 0x1, UPT ;  /* 0x000000010b00788c */ /* 0x000fe4000bf05270 */
[----:B----4-:R-:W-:Y:S01]  /*24e0*/  UIMAD.WIDE.U32 UR6, UR5, UR24, URZ ;  /* 0x00000018050672a5 */ /* 0x010fe2000f8e00ff */
[----:B------:R-:W1:Y:S01]  /*24f0*/  LDCU UR10, c[0x0][0x4ec] ;  /* 0x00009d80ff0a77ac */ /* 0x000e620008000800 */
[----:B------:R-:W4:Y:S05]  /*2500*/  LDCU UR49, c[0x0][0x38c] ;  /* 0x00007180ff3177ac */ /* 0x000f2a0008000800 */
[----:B------:R-:W-:Y:S01]  /*2510*/  UMOV UR4, UR7 ;  /* 0x0000000700047c82 */ /* 0x000fe20008000000 */
[----:B------:R-:W1:Y:S01]  /*2520*/  LDCU UR23, c[0x0][0x4cc] ;  /* 0x00009980ff1777ac */ /* 0x000e620008000800 */
[----:B------:R-:W-:Y:S01]  /*2530*/  USHF.R.U32.HI UR4, URZ, UR25, UR4 ;  /* 0x00000019ff047299 */ /* 0x000fe20008011604 */
[----:B------:R-:W1:Y:S03]  /*2540*/  LDCU.64 UR40, c[0x0][0x390] ;  /* 0x00007200ff2877ac */ /* 0x000e660008000a00 */
[----:B------:R-:W-:-:S02]  /*2550*/  USEL UR4, UR5, UR4, !UP0 ;  /* 0x0000000405047287 */ /* 0x000fc4000c000000 */
[----:B------:R-:W-:Y:S02]  /*2560*/  UISETP.NE.AND UP0, UPT, UR26, 0x1, UPT ;  /* 0x000000011a00788c */ /* 0x000fe4000bf05270 */
[----:B------:R-:W-:Y:S01]  /*2570*/  UIMAD.WIDE.U32 UR6, UR4, UR27, URZ ;  /* 0x0000001b040672a5 */ /* 0x000fe2000f8e00ff */
[----:B------:R-:W1:Y:S01]  /*2580*/  LDCU.64 UR24, c[0x0][0x4d0] ;  /* 0x00009a00ff1877ac */ /* 0x000e620008000a00 */
[----:B------:R-:W-:-:S05]  /*2590*/  UIADD3 UR43, UPT, UPT, UR53, UR43, URZ ;  /* 0x0000002b352b7290 */ /* 0x000fca000fffe0ff */
[----:B------:R-:W-:Y:S01]  /*25a0*/  UMOV UR6, UR7 ;  /* 0x0000000700067c82 */ /* 0x000fe20008000000 */
[----:B------:R-:W-:Y:S02]  /*25b0*/  UIADD3 UR7, UPT, UPT, -UR5, URZ, URZ ;  /* 0x000000ff05077290 */ /* 0x000fe4000fffe1ff */
[----:B---3--:R-:W-:Y:S02]  /*25c0*/  USHF.R.U32.HI UR6, URZ, UR9, UR6 ;  /* 0x00000009ff067299 */ /* 0x008fe40008011606 */
[----:B------:R-:W-:Y:S02]  /*25d0*/  UIMAD UR7, UR8, UR7, UR48 ;  /* 0x00000007080772a4 */ /* 0x000fe4000f8e0230 */
[----:B------:R-:W-:Y:S02]  /*25e0*/  USEL UR14, UR4, UR6, !UP0 ;  /* 0x00000006040e7287 */ /* 0x000fe4000c000000 */
[----:B------:R-:W-:Y:S02]  /*25f0*/  UIADD3 UR6, UPT, UPT, -UR4, URZ, URZ ;  /* 0x000000ff04067290 */ /* 0x000fe4000fffe1ff */
[----:B------:R-:W-:-:S02]  /*2600*/  UIADD3 UR9, UPT, UPT, -UR14, URZ, URZ ;  /* 0x000000ff0e097290 */ /* 0x000fc4000fffe1ff */
[----:B------:R-:W-:Y:S02]  /*2610*/  UIMAD UR12, UR11, UR6, UR5 ;  /* 0x000000060b0c72a4 */ /* 0x000fe4000f8e0205 */
[----:B------:R-:W-:Y:S02]  /*2620*/  UIMAD UR9, UR26, UR9, UR4 ;  /* 0x000000091a0972a4 */ /* 0x000fe4000f8e0204 */
[----:B-1----:R-:W-:Y:S01]  /*2630*/  UIMAD UR11, UR7, UR32, UR10 ;  /* 0x00000020070b72a4 */ /* 0x002fe2000f8e020a */
[----:B------:R-:W1:Y:S02]  /*2640*/  LDCU.64 UR4, c[0x0][0x4f8] ;  /* 0x00009f00ff0477ac */ /* 0x000e640008000a00 */
[----:B------:R-:W3:Y:S01]  /*2650*/  LDCU UR6, c[0x0][0x500] ;  /* 0x0000a000ff0677ac */ /* 0x000ee20008000800 */
[----:B------:R-:W-:Y:S02]  /*2660*/  UIMAD UR12, UR12, UR33, UR16 ;  /* 0x000000210c0c72a4 */ /* 0x000fe4000f8e0210 */
[----:B------:R-:W-:Y:S01]  /*2670*/  UIMAD UR13, UR9, UR13, UR17 ;  /* 0x0000000d090d72a4 */ /* 0x000fe2000f8e0211 */
[----:B------:R-:W-:Y:S01]  /*2680*/  UMOV UR36, UR53 ;  /* 0x0000003500247c82 */ /* 0x000fe20008000000 */
[----:B----4-:R-:W-:-:S10]  /*2690*/  UMOV UR7, UR30 ;  /* 0x0000001e00077c82 */ /* 0x010fd40008000000 */
.L_x_36:
[----:B------:R-:W-:Y:S01]  /*26a0*/  @!P3 MOV R4, 0x1000 ;  /* 0x000010000004b802 */ /* 0x000fe20000000f00 */
[----:B------:R-:W-:Y:S01]  /*26b0*/  ULEA UR9, UR7, UR29, 0x3 ;  /* 0x0000001d07097291 */ /* 0x000fe2000f8e18ff */
[----:B--2---:R-:W-:Y:S11]  /*26c0*/  @P0 BRA `(.L_x_31) ;  /* 0x00000000000c0947 */ /* 0x004ff60003800000 */
[----:B------:R-:W-:Y:S04]  /*26d0*/  SHF.L.U32 R5, R3, 0x1f, RZ ;  /* 0x0000001f03057819 */ /* 0x000fe800000006ff */
[----:B------:R-:W2:Y:S02]  /*26e0*/  SYNCS.PHASECHK.TRANS64.TRYWAIT P0, [UR9+0x1b0], R5 ;  /* 0x0001b005ff0075a7 */ /* 0x000ea40008001109 */
[----:B--2---:R-:W-:Y:S05]  /*26f0*/  @!P0 BRA `(.L_x_32) ;  /* 0x0000006400a48947 */ /* 0x004fea0003800000 */
.L_x_31:
[----:B------:R4:W-:Y:S01]  /*2700*/  @!P3 SYNCS.ARRIVE.TRANS64 RZ, [UR9], R4 ;  /* 0x00000004ffffb9a7 */ /* 0x0009e20008000009 */
[----:B------:R-:W-:Y:S04]  /*2710*/  ULOP3.LUT UR8, UR37, 0x2, URZ, 0xfc, !UPT ;  /* 0x0000000225087892 */ /* 0x000fe8000f8efcff */
[----:B------:R-:W-:Y:S09]  /*2720*/  UISETP.NE.AND UP0, UPT, UR8, 0x2, UPT ;  /* 0x000000020800788c */ /* 0x000ff2000bf05270 */
[----:B------:R-:W-:Y:S05]  /*2730*/  BRA.U UP0, `(.L_x_33) ;  /* 0x0000000100047547 */ /* 0x000fea000b800000 */
[----:B-1-3--:R-:W-:Y:S05]  /*2740*/  BPT.TRAP 0x1 ;  /* 0x000000040000795c */ /* 0x00afea0000300000 */
.L_x_33:
[----:B------:R-:W-:Y:S04]  /*2750*/  BSSY.RECONVERGENT B0, `(.L_x_34) ;  /* 0x0000003000007945 */ /* 0x000fe80003800200 */
[----:B------:R-:W-:Y:S05]  /*2760*/  @P2 BRA `(.L_x_35) ;  /* 0x0000000000042947 */ /* 0x000fea0003800000 */
[----:B-1-3--:R-:W-:Y:S05]  /*2770*/  BPT.TRAP 0x1 ;  /* 0x000000040000795c */ /* 0x00afea0000300000 */
.L_x_35:
[----:B-1-3--:R-:W-:Y:S05]  /*2780*/  BSYNC.RECONVERGENT B0 ;  /* 0x0000000000007941 */ /* 0x00afea0003800200 */
.L_x_34:
        /* <DEDUP_REMOVED lines=28> */
[----:B------:R-:W-:Y:S01]  /*2950*/  UIADD3 UR26, UPT, UPT, UR22, 0x1, URZ ;  /* 0x00000001161a7890 */ /* 0x000fe2000fffe0ff */
[----:B------:R-:W-:Y:S01]  /*2960*/  UMOV UR48, 0x30000 ;  /* 0x0003000000307882 */ /* 0x000fe20000000000 */
[----:B------:R-:W-:Y:S01]  /*2970*/  UMOV UR46, 0x0 ;  /* 0x00000000002e7882 */ /* 0x000fe20000000000 */
[----:B------:R-:W-:Y:S01]  /*2980*/  UMOV UR47, 0x10000000 ;  /* 0x10000000002f7882 */ /* 0x000fe20000000000 */
[----:B------:R-:W-:Y:S02]  /*2990*/  UMOV UR17, UR9 ;  /* 0x0000000900117c82 */ /* 0x000fe40008000000 */
[----:B------:R4:W-:Y:S03]  /*29a0*/  UTMALDG.5D.MULTICAST [UR16], [UR32], UR48, desc[UR46] ;  /* 0x00002e10200073b4 */ /* 0x0009e60008021830 */
[----:B------:R-:W-:Y:S04]  /*29b0*/  @UP2 UIADD3 UR27, UPT, UPT, UR21, URZ, URZ ;  /* 0x000000ff151b2290 */ /* 0x000fe8000fffe0ff */
[----:B------:R-:W-:Y:S11]  /*29c0*/  UISETP.NE.AND UP1, UPT, UR27, UR40, UPT ;  /* 0x000000281b00728c */ /* 0x000ff6000bf25270 */
[----:B------:R-:W-:Y:S04]  /*29d0*/  @UP1 UIADD3 UR26, UPT, UPT, UR22, URZ, URZ ;  /* 0x000000ff161a1290 */ /* 0x000fe8000fffe0ff */
[----:B------:R-:W-:Y:S02]  /*29e0*/  UISETP.NE.AND UP0, UPT, UR26, UR41, UPT ;  /* 0x000000291a00728c */ /* 0x000fe4000bf05270 */
[----:B---3--:R-:W-:Y:S02]  /*29f0*/  UIADD3 UR8, UPT, UPT, UR28, 0x1, URZ ;  /* 0x000000011c087890 */ /* 0x008fe4000fffe0ff */
[----:B------:R-:W-:Y:S07]  /*2a00*/  UIADD3 UR7, UPT, UPT, UR36, -0x1, URZ ;  /* 0xffffffff24077890 */ /* 0x000fee000fffe0ff */
[----:B------:R-:W-:Y:S07]  /*2a10*/  @UP0 UIADD3 UR8, UPT, UPT, UR28, URZ, URZ ;  /* 0x000000ff1c080290 */ /* 0x000fee000fffe0ff */
[----:B------:R-:W-:Y:S01]  /*2a20*/  UMOV UR28, UR8 ;  /* 0x00000008001c7c82 */ /* 0x000fe20008000000 */
[----:B----4-:R-:W-:Y:S02]  /*2a30*/  USEL UR22, UR26, URZ, UP0 ;  /* 0x000000ff1a167287 */ /* 0x010fe40008000000 */
[----:B------:R-:W-:Y:S02]  /*2a40*/  UISETP.GT.U32.AND UP0, UPT, UR36, 0x1, UPT ;  /* 0x000000012400788c */ /* 0x000fe4000bf04070 */
[----:B------:R-:W-:Y:S02]  /*2a50*/  USEL UR20, UR31, URZ, UP2 ;  /* 0x000000ff1f147287 */ /* 0x000fe40009000000 */
[----:B------:R-:W-:Y:S01]  /*2a60*/  USEL UR21, UR27, URZ, UP1 ;  /* 0x000000ff1b157287 */ /* 0x000fe20008800000 */
[----:B------:R-:W-:Y:S01]  /*2a70*/  UMOV UR36, UR7 ;  /* 0x0000000700247c82 */ /* 0x000fe20008000000 */
[----:B------:R-:W-:Y:S03]  /*2a80*/  UMOV UR7, UR30 ;  /* 0x0000001e00077c82 */ /* 0x000fe60008000000 */
[----:B-1----:R-:W-:Y:S07]  /*2a90*/  BRA.U UP0, `(.L_x_36) ;  /* 0xfffffffd00007547 */ /* 0x002fee000b83ffff */
.L_x_30:
[----:B------:R-:W-:Y:S01]  /*2aa0*/  SHF.L.U32 R4, R2, 0x1f, RZ ;  /* 0x0000001f02047819 */ /* 0x000fe200000006ff */
[----:B------:R-:W-:-:S03]  /*2ab0*/  NOP ;  /* 0x0000000000007918 */ /* 0x000fc60000000000 */
[----:B--2---:R-:W2:Y:S02]  /*2ac0*/  SYNCS.PHASECHK.TRANS64.TRYWAIT P0, [UR29+0x380], R4 ;  /* 0x00038004ff0075a7 */ /* 0x004ea4000800111d */
[----:B--2---:R-:W-:Y:S05]  /*2ad0*/  @!P0 BRA `(.L_x_37) ;  /* 0x0000006000c48947 */ /* 0x004fea0003800000 */
.L_x_148:
[----:B-1----:R-:W1:Y:S01]  /*2ae0*/  LDS.128 R4, [UR29+0x3c0] ;  /* 0x0003c01dff047984 */ /* 0x002e620008000c00 */
[----:B------:R-:W-:Y:S02]  /*2af0*/  UIADD3 UR4, UPT, UPT, UR29, 0x388, URZ ;  /* 0x000003881d047890 */ /* 0x000fe4000fffe0ff */
[----:B------:R-:W-:Y:S01]  /*2b00*/  UISETP.GE.AND UP0, UPT, UR39, 0x1, UPT ;  /* 0x000000012700788c */ /* 0x000fe2000bf06270 */
[----:B------:R-:W-:Y:S01]  /*2b10*/  @!PT LDS RZ, [RZ] ;  /* 0x00000000fffff984 */ /* 0x000fe20000000800 */
[----:B------:R-:W-:Y:S01]  /*2b20*/  @!PT LDS RZ, [RZ] ;  /* 0x00000000fffff984 */ /* 0x000fe20000000800 */
[----:B------:R-:W-:Y:S01]  /*2b30*/  @!PT LDS RZ, [RZ] ;  /* 0x00000000fffff984 */ /* 0x000fe20000000800 */
[----:B------:R-:W-:Y:S01]  /*2b40*/  @!PT LDS RZ, [RZ] ;  /* 0x00000000fffff984 */ /* 0x000fe20000000800 */
[----:B------:R2:W-:Y:S06]  /*2b50*/  MEMBAR.ALL.CTA ;  /* 0x0000000000007992 */ /* 0x0005ec0000008000 */
[----:B--2---:R-:W2:Y:S01]  /*2b60*/  FENCE.VIEW.ASYNC.S ;  /* 0x00000000000073c6 */ /* 0x004ea20000000000 */
[----:B------:R-:W-:-:S09]  /*2b70*/  UPRMT UR4, URZ, 0x654, UR4 ;  /* 0x00000654ff047896 */ /* 0x000fd20008000004 */
[----:B--2---:R-:W-:Y:S01]  /*2b80*/  SYNCS.ARRIVE.TRANS64.RED.A1T0 RZ, [UR4], RZ ;  /* 0x000000ffffff79a7 */ /* 0x004fe20008100404 */
[----:B-1----:R-:W-:-:S13]  /*2b90*/  LOP3.LUT P0, RZ, R6, 0x1, RZ, 0xc0, !PT ;  /* 0x0000000106ff7812 */ /* 0x002fda000780c0ff */
[----:B------:R-:W-:Y:S01]  /*2ba0*/  VOTEU.ANY UP1, P0 ;  /* 0x0000000000ff7886 */ /* 0x000fe20000020100 */
[----:B------:R-:W-:-:S13]  /*2bb0*/  PLOP3.LUT P0, PT, PT, PT, UP1, 0x80, 0x8 ;  /* 0x000000000008781c */ /* 0x000fda0003f0f018 */
[----:B------:R-:W-:Y:S02]  /*2bc0*/  @P0 MOV R0, R4 ;  /* 0x0000000400000202 */ /* 0x000fe40000000f00 */
[----:B------:R-:W-:Y:S02]  /*2bd0*/  @P0 LOP3.LUT R4, R5, 0xffff, RZ, 0xc0, !PT ;  /* 0x0000ffff05040812 */ /* 0x000fe400078ec0ff */
[----:B------:R-:W-:Y:S02]  /*2be0*/  @P0 R2UR UR6, R0 ;  /* 0x00000000000602ca */ /* 0x000fe400000e0000 */
[----:B------:R-:W-:-:S11]  /*2bf0*/  @P0 R2UR UR5, R4 ;  /* 0x00000000040502ca */ /* 0x000fd600000e0000 */
[----:B------:R-:W-:Y:S02]  /*2c00*/  @UP1 UMOV UR51, UR6 ;  /* 0x0000000600331c82 */ /* 0x000fe40008000000 */
[----:B------:R-:W-:Y:S01]  /*2c10*/  @UP1 UMOV UR50, UR5 ;  /* 0x0000000500321c82 */ /* 0x000fe20008000000 */
[----:B------:R-:W-:Y:S05]  /*2c20*/  BRA.U !UP0, `(.L_x_38) ;  /* 0x0000000108d47547 */ /* 0x000fea000b800000 */
[----:B------:R-:W1:Y:S01]  /*2c30*/  LDCU.128 UR12, c[0x0][0xc10] ;  /* 0x00018200ff0c77ac */ /* 0x000e620008000c00 */
[----:B------:R-:W2:Y:S01]  /*2c40*/  LDCU UR21, c[0x0][0xc20] ;  /* 0x00018400ff1577ac */ /* 0x000ea20008000800 */
[----:B------:R-:W3:Y:S01]  /*2c50*/  LDCU UR20, c[0x0][0xc0c] ;  /* 0x00018180ff1477ac */ /* 0x000ee20008000800 */
[----:B------:R-:W4:Y:S01]  /*2c60*/  LDCU.64 UR8, c[0x0][0xc28] ;  /* 0x00018500ff0877ac */ /* 0x000f220008000a00 */
[----:B------:R-:W-:Y:S02]  /*2c70*/  UISETP.NE.AND UP3, UPT, UR39, 0x1, UPT ;  /* 0x000000012700788c */ /* 0x000fe4000bf65270 */
[----:B-1----:R-:W-:Y:S02]  /*2c80*/  UIMAD.WIDE.U32 UR6, UR54, UR15, URZ ;  /* 0x0000000f360672a5 */ /* 0x002fe4000f8e00ff */
[----:B------:R-:W-:Y:S02]  /*2c90*/  UIMAD.WIDE.U32 UR4, UR55, UR12, URZ ;  /* 0x0000000c370472a5 */ /* 0x000fe4000f8e00ff */
[----:B------:R-:W-:-:S02]  /*2ca0*/  UISETP.NE.AND UP0, UPT, UR14, 0x1, UPT ;  /* 0x000000010e00788c */ /* 0x000fc4000bf05270 */
[----:B------:R-:W-:Y:S01]  /*2cb0*/  UIMAD.WIDE.U32 UR18, UR50, UR15, URZ ;  /* 0x0000000f321272a5 */ /* 0x000fe2000f8e00ff */
[----:B------:R-:W-:Y:S02]  /*2cc0*/  UMOV UR6, UR7 ;  /* 0x0000000700067c82 */ /* 0x000fe40008000000 */
[----:B------:R-:W-:Y:S01]  /*2cd0*/  UMOV UR4, UR5 ;  /* 0x0000000500047c82 */ /* 0x000fe20008000000 */
[----:B--2---:R-:W-:Y:S02]  /*2ce0*/  USHF.R.U32.HI UR6, URZ, UR21, UR6 ;  /* 0x00000015ff067299 */ /* 0x004fe40008011606 */
[----:B---3--:R-:W-:Y:S02]  /*2cf0*/  UISETP.NE.AND UP2, UPT, UR20, 0x1, UPT ;  /* 0x000000011400788c */ /* 0x008fe4000bf45270 */
[----:B------:R-:W-:Y:S02]  /*2d00*/  USHF.R.U32.HI UR4, URZ, UR13, UR4 ;  /* 0x0000000dff047299 */ /* 0x000fe40008011604 */
[----:B------:R-:W-:-:S02]  /*2d10*/  USEL UR5, UR54, UR6, !UP0 ;  /* 0x0000000636057287 */ /* 0x000fc4000c000000 */
[----:B------:R-:W-:Y:S02]  /*2d20*/  USEL UR6, UR55, UR4, !UP2 ;  /* 0x0000000437067287 */ /* 0x000fe4000d000000 */
[----:B----4-:R-:W-:Y:S01]  /*2d30*/  UIMAD.WIDE.U32 UR10, UR5, UR8, URZ ;  /* 0x00000008050a72a5 */ /* 0x010fe2000f8e00ff */
[----:B------:R-:W-:Y:S01]  /*2d40*/  UMOV UR4, UR19 ;  /* 0x0000001300047c82 */ /* 0x000fe20008000000 */
[----:B------:R-:W-:Y:S02]  /*2d50*/  UIMAD.WIDE.U32 UR16, UR51, UR12, URZ ;  /* 0x0000000c331072a5 */ /* 0x000fe4000f8e00ff */
[----:B------:R-:W-:-:S03]  /*2d60*/  UIMAD.WIDE.U32 UR18, UR6, UR8, URZ ;  /* 0x00000008061272a5 */ /* 0x000fc6000f8e00ff */
[----:B------:R-:W-:Y:S01]  /*2d70*/  UMOV UR10, UR11 ;  /* 0x0000000b000a7c82 */ /* 0x000fe20008000000 */
[----:B------:R-:W-:Y:S02]  /*2d80*/  USHF.R.U32.HI UR4, URZ, UR21, UR4 ;  /* 0x00000015ff047299 */ /* 0x000fe40008011604 */
[----:B------:R-:W-:Y:S01]  /*2d90*/  @UP3 USHF.R.U32.HI UR5, URZ, UR9, UR10 ;  /* 0x00000009ff053299 */ /* 0x000fe2000801160a */
[----:B------:R-:W-:Y:S01]  /*2da0*/  UMOV UR16, UR17 ;  /* 0x0000001100107c82 */ /* 0x000fe20008000000 */
[----:B------:R-:W-:Y:S01]  /*2db0*/  UMOV UR18, UR19 ;  /* 0x0000001300127c82 */ /* 0x000fe20008000000 */
[----:B------:R-:W-:Y:S02]  /*2dc0*/  USHF.R.U32.HI UR13, URZ, UR13, UR16 ;  /* 0x0000000dff0d7299 */ /* 0x000fe40008011610 */
[----:B------:R-:W-:Y:S02]  /*2dd0*/  USEL UR4, UR50, UR4, !UP0 ;  /* 0x0000000432047287 */ /* 0x000fe4000c000000 */
[----:B------:R-:W-:-:S02]  /*2de0*/  @UP3 USHF.R.U32.HI UR6, URZ, UR9, UR18 ;  /* 0x00000009ff063299 */ /* 0x000fc40008011612 */
[----:B------:R-:W-:Y:S02]  /*2df0*/  UIMAD UR7, UR39, UR5, URZ ;  /* 0x00000005270772a4 */ /* 0x000fe4000f8e02ff */
[----:B------:R-:W-:Y:S02]  /*2e00*/  USEL UR5, UR51, UR13, !UP2 ;  /* 0x0000000d33057287 */ /* 0x000fe4000d000000 */
[----:B------:R-:W-:Y:S02]  /*2e10*/  UIMAD UR10, UR39, UR6, URZ ;  /* 0x00000006270a72a4 */ /* 0x000fe4000f8e02ff */
[----:B------:R-:W-:Y:S02]  /*2e20*/  UISETP.GE.AND UP0, UPT, UR4, UR7, UPT ;  /* 0x000000070400728c */ /* 0x000fe4000bf06270 */
[----:B------:R-:W-:Y:S02]  /*2e30*/  UIMAD.WIDE.U32 UR12, UR4, UR8, URZ ;  /* 0x00000008040c72a5 */ /* 0x000fe4000f8e00ff */
[----:B------:R-:W-:-:S02]  /*2e40*/  UISETP.GE.OR UP0, UPT, UR5, UR10, UP0 ;  /* 0x0000000a0500728c */ /* 0x000fc40008706670 */
[----:B------:R-:W-:Y:S02]  /*2e50*/  UIMAD.WIDE.U32 UR10, UR5, UR8, URZ ;  /* 0x00000008050a72a5 */ /* 0x000fe4000f8e00ff */
[----:B------:R-:W-:Y:S01]  /*2e60*/  UIADD3 UR12, UPT, UPT, -UR4, URZ, URZ ;  /* 0x000000ff040c7290 */ /* 0x000fe2000fffe1ff */
[----:B------:R-:W-:Y:S01]  /*2e70*/  UMOV UR8, UR13 ;  /* 0x0000000d00087c82 */ /* 0x000fe20008000000 */
[----:B------:R-:W-:Y:S02]  /*2e80*/  UIADD3 UR10, UPT, UPT, -UR5, URZ, URZ ;  /* 0x000000ff050a7290 */ /* 0x000fe4000fffe1ff */
[----:B------:R-:W-:-:S03]  /*2e90*/  USHF.R.U32.HI UR8, URZ, UR9, UR8 ;  /* 0x00000009ff087299 */ /* 0x000fc60008011608 */
[----:B------:R-:W-:Y:S01]  /*2ea0*/  @!UP0 UMOV UR7, UR11 ;  /* 0x0000000b00078c82 */ /* 0x000fe20008000000 */
[----:B------:R-:W-:Y:S02]  /*2eb0*/  UIMAD UR12, UR14, UR12, UR50 ;  /* 0x0000000c0e0c72a4 */ /* 0x000fe4000f8e0232 */
[----:B------:R-:W-:Y:S02]  /*2ec0*/  USEL UR8, UR4, UR8, !UP3 ;  /* 0x0000000804087287 */ /* 0x000fe4000d800000 */
[----:B------:R-:W-:Y:S02]  /*2ed0*/  @!UP0 USHF.R.U32.HI UR7, URZ, UR9, UR7 ;  /* 0x00000009ff078299 */ /* 0x000fe40008011607 */
[----:B------:R-:W-:Y:S02]  /*2ee0*/  UIADD3 UR9, UPT, UPT, -UR8, URZ, URZ ;  /* 0x000000ff08097290 */ /* 0x000fe4000fffe1ff */
[----:B------:R-:W-:Y:S02]  /*2ef0*/  @!UP0 USEL UR7, UR5, UR7, !UP3 ;  /* 0x0000000705078287 */ /* 0x000fe4000d800000 */
[----:B------:R-:W-:-:S02]  /*2f00*/  UIMAD UR9, UR39, UR9, UR4 ;  /* 0x00000009270972a4 */ /* 0x000fc4000f8e0204 */
[----:B------:R-:W-:Y:S02]  /*2f10*/  @!UP0 UIADD3 UR8, UPT, UPT, UR8, -UR7, URZ ;  /* 0x8000000708088290 */ /* 0x000fe4000fffe0ff */
[----:B------:R-:W-:Y:S02]  /*2f20*/  @!UP0 UIMAD UR7, UR9, UR6, UR7 ;  /* 0x00000006090782a4 */ /* 0x000fe4000f8e0207 */
[----:B------:R-:W-:Y:S02]  /*2f30*/  @!UP0 UIMAD UR4, UR39, UR8, UR5 ;  /* 0x00000008270482a4 */ /* 0x000fe4000f8e0205 */
[----:B------:R-:W-:Y:S02]  /*2f40*/  UIMAD UR6, UR20, UR10, UR51 ;  /* 0x0000000a140672a4 */ /* 0x000fe4000f8e0233 */
[----:B------:R-:W-:Y:S01]  /*2f50*/  UIMAD UR50, UR4, UR14, UR12 ;  /* 0x0000000e043272a4 */ /* 0x000fe2000f8e020c */
[----:B------:R-:W-:Y:S02]  /*2f60*/  @!UP0 UMOV UR5, UR7 ;  /* 0x0000000700058c82 */ /* 0x000fe40008000000 */
[----:B------:R-:W-:-:S12]  /*2f70*/  UIMAD UR51, UR5, UR20, UR6 ;  /* 0x00000014053372a4 */ /* 0x000fd8000f8e0206 */
.L_x_38:
[----:B------:R-:W1:Y:S02]  /*2f80*/  LDCU UR4, c[0x0][0xc30] ;  /* 0x00018600ff0477ac */ /* 0x000e640008000800 */
[----:B-1----:R-:W-:-:S09]  /*2f90*/  UISETP.NE.AND UP0, UPT, UR4, 0x1, UPT ;  /* 0x000000010400788c */ /* 0x002fd2000bf05270 */
[----:B------:R-:W-:Y:S05]  /*2fa0*/  BRA.U UP0, `(.L_x_39) ;  /* 0x0000000100447547 */ /* 0x000fea000b800000 */
[----:B------:R-:W1:Y:S01]  /*2fb0*/  LDCU.128 UR8, c[0x0][0xc10] ;  /* 0x00018200ff0877ac */ /* 0x000e620008000c00 */
[----:B------:R-:W2:Y:S01]  /*2fc0*/  LDCU UR12, c[0x0][0xc0c] ;  /* 0x00018180ff0c77ac */ /* 0x000ea20008000800 */
[----:B------:R-:W3:Y:S01]  /*2fd0*/  LDCU UR13, c[0x0][0xc20] ;  /* 0x00018400ff0d77ac */ /* 0x000ee20008000800 */
[----:B-1----:R-:W-:Y:S02]  /*2fe0*/  UIMAD.WIDE.U32 UR6, UR51, UR8, URZ ;  /* 0x00000008330672a5 */ /* 0x002fe4000f8e00ff */
[----:B------:R-:W-:Y:S02]  /*2ff0*/  UIMAD.WIDE.U32 UR4, UR50, UR11, URZ ;  /* 0x0000000b320472a5 */ /* 0x000fe4000f8e00ff */
[----:B--2---:R-:W-:Y:S02]  /*3000*/  UISETP.NE.AND UP2, UPT, UR12, 0x1, UPT ;  /* 0x000000010c00788c */ /* 0x004fe4000bf45270 */
[----:B------:R-:W-:Y:S01]  /*3010*/  UISETP.NE.AND UP0, UPT, UR10, 0x1, UPT ;  /* 0x000000010a00788c */ /* 0x000fe2000bf05270 */
[----:B------:R-:W-:-:S02]  /*3020*/  UMOV UR6, UR7 ;  /* 0x0000000700067c82 */ /* 0x000fc40008000000 */
[----:B------:R-:W-:Y:S01]  /*3030*/  UMOV UR4, UR5 ;  /* 0x0000000500047c82 */ /* 0x000fe20008000000 */
[----:B------:R-:W-:Y:S02]  /*3040*/  USHF.R.U32.HI UR6, URZ, UR9, UR6 ;  /* 0x00000009ff067299 */ /* 0x000fe40008011606 */
[----:B---3--:R-:W-:Y:S02]  /*3050*/  USHF.R.U32.HI UR4, URZ, UR13, UR4 ;  /* 0x0000000dff047299 */ /* 0x008fe40008011604 */
[----:B------:R-:W-:Y:S02]  /*3060*/  USEL UR5, UR51, UR6, !UP2 ;  /* 0x0000000633057287 */ /* 0x000fe4000d000000 */
[----:B------:R-:W-:-:S04]  /*3070*/  USEL UR4, UR50, UR4, !UP0 ;  /* 0x0000000432047287 */ /* 0x000fc8000c000000 */
[----:B------:R-:W-:Y:S02]  /*3080*/  UIADD3 UR6, UPT, UPT, UR5, -UR4, URZ ;  /* 0x8000000405067290 */ /* 0x000fe4000fffe0ff */
[----:B------:R-:W-:Y:S02]  /*3090*/  UIADD3 UR4, UPT, UPT, -UR5, UR4, URZ ;  /* 0x0000000405047290 */ /* 0x000fe4000fffe1ff */
[----:B------:R-:W-:Y:S02]  /*30a0*/  UIMAD UR50, UR6, UR10, UR50 ;  /* 0x0000000a063272a4 */ /* 0x000fe4000f8e0232 */
[----:B------:R-:W-:-:S12]  /*30b0*/  UIMAD UR51, UR4, UR12, UR51 ;  /* 0x0000000c043372a4 */ /* 0x000fd8000f8e0233 */
.L_x_39:
[----:B------:R-:W-:Y:S01]  /*30c0*/  R2UR UR5, R77 ;  /* 0x000000004d0572ca */ /* 0x000fe200000e0000 */
[----:B------:R-:W-:Y:S01]  /*30d0*/  UMOV UR31, UR43 ;  /* 0x0000002b001f7c82 */ /* 0x000fe20008000000 */
[----:B------:R-:W-:Y:S02]  /*30e0*/  R2UR UR4, R76 ;  /* 0x000000004c0472ca */ /* 0x000fe400000e0000 */
[----:B------:R-:W-:Y:S02]  /*30f0*/  PLOP3.LUT P1, PT, PT, PT, PT, 0x80, 0x8 ;  /* 0x000000000008781c */ /* 0x000fe40003f2f070 */
[----:B------:R-:W-:-:S07]  /*3100*/  LOP3.LUT R2, R2, 0x1, RZ, 0x3c, !PT ;  /* 0x0000000102027812 */ /* 0x000fce00078e3cff */
[----:B------:R-:W-:Y:S02]  /*3110*/  UIADD3 UR46, UPT, UPT, UR51, UR5, URZ ;  /* 0x00000005332e7290 */ /* 0x000fe4000fffe0ff */
[----:B------:R-:W-:Y:S01]  /*3120*/  UIADD3 UR47, UPT, UPT, UR50, UR4, URZ ;  /* 0x00000004322f7290 */ /* 0x000fe2000fffe0ff */
[----:B------:R-:W-:Y:S11]  /*3130*/  BRA.U UP1, `(.L_x_40) ;  /* 0xffffffe901c87547 */ /* 0x000ff6000b83ffff */
[----:B------:R-:W-:Y:S01]  /*3140*/  UIADD3 UR29, UPT, UPT, UR29, 0x1b0, URZ ;  /* 0x000001b01d1d7890 */ /* 0x000fe2000fffe0ff */
[----:B------:R-:W-:-:S03]  /*3150*/  SHF.L.U32 R2, R3, 0x1f, RZ ;  /* 0x0000001f03027819 */ /* 0x000fc600000006ff */
[----:B------:R-:W-:-:S09]  /*3160*/  ULEA UR4, UR30, UR29, 0x3 ;  /* 0x0000001d1e047291 */ /* 0x000fd2000f8e18ff */
[----:B------:R-:W1:Y:S02]  /*3170*/  SYNCS.PHASECHK.TRANS64.TRYWAIT P0, [UR4], R2 ;  /* 0x00000002ff0075a7 */ /* 0x000e640008001104 */
[----:B-1----:R-:W-:Y:S05]  /*3180*/  @!P0 BRA `(.L_x_41) ;  /* 0x0000005c00308947 */ /* 0x002fea0003800000 */
.L_x_150:
[----:B------:R-:W-:-:S04]  /*3190*/  UIADD3 UR4, UPT, UPT, UR30, 0x1, URZ ;  /* 0x000000011e047890 */ /* 0x000fc8000fffe0ff */
[----:B------:R-:W-:-:S04]  /*31a0*/  UISETP.NE.AND UP0, UPT, UR4, 0x36, UPT ;  /* 0x000000360400788c */ /* 0x000fc8000bf05270 */
[----:B------:R-:W-:Y:S02]  /*31b0*/  USEL UR6, URZ, 0x1, UP0 ;  /* 0x00000001ff067887 */ /* 0x000fe40008000000 */
[----:B------:R-:W-:-:S04]  /*31c0*/  USEL UR4, UR4, URZ, UP0 ;  /* 0x000000ff04047287 */ /* 0x000fc80008000000 */
[----:B------:R-:W-:Y:S01]  /*31d0*/  ULEA UR5, UR4, UR29, 0x3 ;  /* 0x0000001d04057291 */ /* 0x000fe2000f8e18ff */
[----:B-1----:R-:W-:-:S04]  /*31e0*/  LOP3.LUT R2, R3, UR6, RZ, 0x3c, !PT ;  /* 0x0000000603027c12 */ /* 0x002fc8000f8e3cff */
[----:B------:R-:W-:-:S04]  /*31f0*/  SHF.L.U32 R3, R2, 0x1f, RZ ;  /* 0x0000001f02037819 */ /* 0x000fc800000006ff */
[----:B------:R-:W1:Y:S02]  /*3200*/  SYNCS.PHASECHK.TRANS64.TRYWAIT P0, [UR5], R3 ;  /* 0x00000003ff0075a7 */ /* 0x000e640008001105 */
[----:B-1----:R-:W-:Y:S05]  /*3210*/  @!P0 BRA `(.L_x_42) ;  /* 0x0000005c00248947 */ /* 0x002fea0003800000 */
.L_x_152:
[----:B------:R-:W-:-:S04]  /*3220*/  UIADD3 UR4, UPT, UPT, UR4, 0x1, URZ ;  /* 0x0000000104047890 */ /* 0x000fc8000fffe0ff */
[----:B------:R-:W-:-:S04]  /*3230*/  UISETP.NE.AND UP0, UPT, UR4, 0x36, UPT ;  /* 0x000000360400788c */ /* 0x000fc8000bf05270 */
[----:B------:R-:W-:Y:S02]  /*3240*/  USEL UR6, URZ, 0x1, UP0 ;  /* 0x00000001ff067887 */ /* 0x000fe40008000000 */
[----:B------:R-:W-:-:S04]  /*3250*/  USEL UR4, UR4, URZ, UP0 ;  /* 0x000000ff04047287 */ /* 0x000fc80008000000 */
[----:B------:R-:W-:Y:S01]  /*3260*/  ULEA UR5, UR4, UR29, 0x3 ;  /* 0x0000001d04057291 */ /* 0x000fe2000f8e18ff */
[----:B------:R-:W-:-:S04]  /*3270*/  LOP3.LUT R2, R2, UR6, RZ, 0x3c, !PT ;  /* 0x0000000602027c12 */ /* 0x000fc8000f8e3cff */
[----:B-1----:R-:W-:-:S04]  /*3280*/  SHF.L.U32 R3, R2, 0x1f, RZ ;  /* 0x0000001f02037819 */ /* 0x002fc800000006ff */
[----:B------:R-:W1:Y:S02]  /*3290*/  SYNCS.PHASECHK.TRANS64.TRYWAIT P0, [UR5], R3 ;  /* 0x00000003ff0075a7 */ /* 0x000e640008001105 */
[----:B-1----:R-:W-:Y:S05]  /*32a0*/  @!P0 BRA `(.L_x_43) ;  /* 0x0000005c00188947 */ /* 0x002fea0003800000 */
.L_x_154:
        /* <DEDUP_REMOVED lines=9> */
.L_x_156:
        /* <DEDUP_REMOVED lines=9> */
.L_x_158:
        /* <DEDUP_REMOVED lines=9> */
.L_x_160:
        /* <DEDUP_REMOVED lines=9> */
.L_x_162:
        /* <DEDUP_REMOVED lines=9> */
.L_x_164:
        /* <DEDUP_REMOVED lines=9> */
.L_x_166:
        /* <DEDUP_REMOVED lines=9> */
.L_x_168:
        /* <DEDUP_REMOVED lines=9> */
.L_x_170:
        /* <DEDUP_REMOVED lines=9> */
.L_x_172:
        /* <DEDUP_REMOVED lines=9> */
.L_x_174:
        /* <DEDUP_REMOVED lines=9> */
.L_x_176:
        /* <DEDUP_REMOVED lines=9> */
.L_x_178:
        /* <DEDUP_REMOVED lines=9> */
.L_x_180:
        /* <DEDUP_REMOVED lines=9> */
.L_x_182:
        /* <DEDUP_REMOVED lines=9> */
.L_x_184:
        /* <DEDUP_REMOVED lines=9> */
.L_x_186:
        /* <DEDUP_REMOVED lines=9> */
.L_x_188:
        /* <DEDUP_REMOVED lines=9> */
.L_x_190:
        /* <DEDUP_REMOVED lines=9> */
.L_x_192:
        /* <DEDUP_REMOVED lines=9> */
.L_x_194:
        /* <DEDUP_REMOVED lines=9> */
.L_x_196:
        /* <DEDUP_REMOVED lines=9> */
.L_x_198:
        /* <DEDUP_REMOVED lines=9> */
.L_x_200:
        /* <DEDUP_REMOVED lines=9> */
.L_x_202:
        /* <DEDUP_REMOVED lines=9> */
.L_x_204:
        /* <DEDUP_REMOVED lines=9> */
.L_x_206:
        /* <DEDUP_REMOVED lines=9> */
.L_x_208:
        /* <DEDUP_REMOVED lines=9> */
.L_x_210:
        /* <DEDUP_REMOVED lines=9> */
.L_x_212:
        /* <DEDUP_REMOVED lines=9> */
.L_x_214:
        /* <DEDUP_REMOVED lines=9> */
.L_x_216:
        /* <DEDUP_REMOVED lines=9> */
.L_x_218:
        /* <DEDUP_REMOVED lines=9> */
.L_x_220:
        /* <DEDUP_REMOVED lines=9> */
.L_x_222:
        /* <DEDUP_REMOVED lines=9> */
.L_x_224:
        /* <DEDUP_REMOVED lines=9> */
.L_x_226:
        /* <DEDUP_REMOVED lines=9> */
.L_x_228:
        /* <DEDUP_REMOVED lines=9> */
.L_x_230:
        /* <DEDUP_REMOVED lines=9> */
.L_x_232:
        /* <DEDUP_REMOVED lines=9> */
.L_x_234:
        /* <DEDUP_REMOVED lines=9> */
.L_x_236:
        /* <DEDUP_REMOVED lines=9> */
.L_x_238:
        /* <DEDUP_REMOVED lines=9> */
.L_x_240:
        /* <DEDUP_REMOVED lines=9> */
.L_x_242:
        /* <DEDUP_REMOVED lines=9> */
.L_x_244:
        /* <DEDUP_REMOVED lines=9> */
.L_x_246:
        /* <DEDUP_REMOVED lines=9> */
.L_x_248:
        /* <DEDUP_REMOVED lines=9> */
.L_x_250:
        /* <DEDUP_REMOVED lines=9> */
.L_x_252:
        /* <DEDUP_REMOVED lines=9> */
.L_x_254:
[----:B------:R-:W-:-:S04]  /*4ed0*/  UIADD3 UR4, UPT, UPT, UR4, 0x1, URZ ;  /* 0x0000000104047890 */ /* 0x000fc8000fffe0ff */
[----:B------:R-:W-:-:S04]  /*4ee0*/  UISETP.NE.AND UP0, UPT, UR4, 0x36, UPT ;  /* 0x000000360400788c */ /* 0x000fc8000bf05270 */
[----:B------:R-:W-:Y:S02]  /*4ef0*/  USEL UR5, URZ, 0x1, UP0 ;  /* 0x00000001ff057887 */ /* 0x000fe40008000000 */
[----:B------:R-:W-:-:S04]  /*4f00*/  USEL UR4, UR4, URZ, UP0 ;  /* 0x000000ff04047287 */ /* 0x000fc80008000000 */
[----:B------:R-:W-:Y:S01]  /*4f10*/  ULEA UR4, UR4, UR29, 0x3 ;  /* 0x0000001d04047291 */ /* 0x000fe2000f8e18ff */
[----:B------:R-:W-:-:S04]  /*4f20*/  LOP3.LUT R2, R2, UR5, RZ, 0x3c, !PT ;  /* 0x0000000502027c12 */ /* 0x000fc8000f8e3cff */
[----:B------:R-:W-:Y:S01]  /*4f30*/  SHF.L.U32 R2, R2, 0x1f, RZ ;  /* 0x0000001f02027819 */ /* 0x000fe200000006ff */
[----:B-1----:R-:W-:-:S07]  /*4f40*/  IMAD.U32 R0, RZ, RZ, UR4 ;  /* 0x00000004ff007e24 */ /* 0x002fce000f8e00ff */
.L_x_94:
[----:B-1----:R1:W2:Y:S02]  /*4f50*/  SYNCS.PHASECHK.TRANS64.TRYWAIT P0, [R0+URZ], R2 ;  /* 0x00000002000075a7 */ /* 0x0022a400080011ff */
[----:B--2---:R-:W-:Y:S05]  /*4f60*/  @!P0 NANOSLEEP.SYNCS 0x989680 ;  /* 0x009896800000895d */ /* 0x004fea0003900000 */
[----:B------:R-:W2:Y:S02]  /*4f70*/  @!P0 SYNCS.PHASECHK.TRANS64 P0, [R0+URZ], R2 ;  /* 0x00000002000085a7 */ /* 0x000ea400080010ff */
[----:B--2---:R-:W-:Y:S05]  /*4f80*/  @P0 EXIT ;  /* 0x000000000000094d */ /* 0x004fea0003800000 */
[----:B------:R-:W-:Y:S05]  /*4f90*/  BRA `(.L_x_94) ;  /* 0xfffffffc00ec7947 */ /* 0x000fea000383ffff */
.L_x_22:
[----:B------:R-:W1:Y:S02]  /*4fa0*/  S2UR UR4, SR_CgaCtaId ;  /* 0x00000000000479c3 */ /* 0x000e640000008800 */
[----:B-1----:R-:W-:-:S04]  /*4fb0*/  UISETP.NE.AND UP0, UPT, UR4, URZ, UPT ;  /* 0x000000ff0400728c */ /* 0x002fc8000bf05270 */
[----:B------:R-:W-:-:S09]  /*4fc0*/  UISETP.NE.OR UP0, UPT, UR18, 0x1, UP0 ;  /* 0x000000011200788c */ /* 0x000fd20008705670 */
[----:B------:R-:W-:Y:S05]  /*4fd0*/  BRA.U UP0, `(.L_x_95) ;  /* 0x0000000100b47547 */ /* 0x000fea000b800000 */
[----:B------:R-:W1:Y:S01]  /*4fe0*/  S2UR UR5, SR_CgaCtaId ;  /* 0x00000000000579c3 */ /* 0x000e620000008800 */
[----:B------:R-:W-:Y:S01]  /*4ff0*/  UMOV UR4, 0x400 ;  /* 0x0000040000047882 */ /* 0x000fe20000000000 */
[----:B------:R-:W-:Y:S01]  /*5000*/  HFMA2 R3, -RZ, RZ, 0, 5.9604644775390625e-08 ;  /* 0x00000001ff037431 */ /* 0x000fe200000001ff */
[----:B------:R-:W-:Y:S01]  /*5010*/  ISETP.GE.U32.AND P0, PT, R0, 0x2, PT ;  /* 0x000000020000780c */ /* 0x000fe20003f06070 */
[----:B------:R-:W-:Y:S01]  /*5020*/  IMAD.MOV.U32 R8, RZ, RZ, RZ ;  /* 0x000000ffff087224 */ /* 0x000fe200078e00ff */
[----:B-1----:R-:W-:-:S04]  /*5030*/  ULEA UR4, UR5, UR4, 0x18 ;  /* 0x0000000405047291 */ /* 0x002fc8000f8ec0ff */
[----:B------:R-:W-:Y:S02]  /*5040*/  UIADD3 UR5, UPT, UPT, UR4, 0x388, URZ ;  /* 0x0000038804057890 */ /* 0x000fe4000fffe0ff */
[----:B------:R-:W-:Y:S02]  /*5050*/  UIADD3 UR8, UPT, UPT, UR4, 0x380, URZ ;  /* 0x0000038004087890 */ /* 0x000fe4000fffe0ff */
[----:B------:R-:W-:-:S12]  /*5060*/  UPRMT UR5, URZ, 0x654, UR5 ;  /* 0x00000654ff057896 */ /* 0x000fd80008000005 */
.L_x_98:
[----:B------:R-:W-:Y:S01]  /*5070*/  SHF.L.U32 R6, R3, 0x1f, RZ ;  /* 0x0000001f03067819 */ /* 0x000fe200000006ff */
[----:B------:R-:W-:Y:S02]  /*5080*/  IMAD.U32 R4, RZ, RZ, UR8 ;  /* 0x00000008ff047e24 */ /* 0x000fe4000f8e00ff */
[----:B------:R-:W-:Y:S01]  /*5090*/  @!P0 IMAD.MOV.U32 R5, RZ, RZ, 0x10 ;  /* 0x00000010ff058424 */ /* 0x000fe200078e00ff */
[----:B------:R-:W1:Y:S02]  /*50a0*/  SYNCS.PHASECHK.TRANS64.TRYWAIT P1, [UR4+0x388], R6 ;  /* 0x00038806ff0075a7 */ /* 0x000e640008021104 */
[----:B------:R-:W-:-:S04]  /*50b0*/  PRMT R4, R0, 0x654, R4 ;  /* 0x0000065400047816 */ /* 0x000fc80000000004 */
[----:B------:R-:W-:Y:S01]  /*50c0*/  SEL R2, R4, R2, !P0 ;  /* 0x0000000204027207 */ /* 0x000fe20004000000 */
[----:B-1----:R-:W-:Y:S06]  /*50d0*/  @!P1 BRA `(.L_x_96) ;  /* 0x0000005000549947 */ /* 0x002fec0003800000 */
.L_x_256:
[----:B------:R-:W-:Y:S01]  /*50e0*/  UIADD3 UR6, UPT, UPT, UR4, 0x3c0, URZ ;  /* 0x000003c004067890 */ /* 0x000fe2000fffe0ff */
[----:B------:R2:W-:Y:S01]  /*50f0*/  @!P0 SYNCS.ARRIVE.TRANS64.RED RZ, [R2+URZ], R5 ;  /* 0x0000000502ff89a7 */ /* 0x0005e200080004ff */
[----:B------:R-:W-:Y:S01]  /*5100*/  UIADD3 UR7, UPT, UPT, UR4, 0x380, URZ ;  /* 0x0000038004077890 */ /* 0x000fe2000fffe0ff */
[----:B------:R-:W-:-:S08]  /*5110*/  LOP3.LUT R3, R3, 0x1, RZ, 0x3c, !PT ;  /* 0x0000000103037812 */ /* 0x000fd000078e3cff */
[----:B------:R-:W-:Y:S06]  /*5120*/  UGETNEXTWORKID.BROADCAST [UR6], [UR7] ;  /* 0x00000000060073ca */ /* 0x000fec0008000100 */
[----:B--2---:R-:W-:-:S04]  /*5130*/  SHF.L.U32 R5, R8, 0x1f, RZ ;  /* 0x0000001f08057819 */ /* 0x004fc800000006ff */
[----:B------:R-:W2:Y:S02]  /*5140*/  SYNCS.PHASECHK.TRANS64.TRYWAIT P1, [UR4+0x380], R5 ;  /* 0x00038005ff0075a7 */ /* 0x000ea40008021104 */
[----:B--2---:R-:W-:Y:S05]  /*5150*/  @!P1 BRA `(.L_x_97) ;  /* 0x00000050004c9947 */ /* 0x004fea0003800000 */
.L_x_258:
[----:B-1----:R-:W1:Y:S01]  /*5160*/  LDS.128 R4, [UR4+0x3c0] ;  /* 0x0003c004ff047984 */ /* 0x002e620008000c00 */
[----:B------:R-:W-:Y:S01]  /*5170*/  LOP3.LUT R8, R8, 0x1, RZ, 0x3c, !PT ;  /* 0x0000000108087812 */ /* 0x000fe200078e3cff */
[----:B------:R-:W-:Y:S01]  /*5180*/  @!PT LDS RZ, [RZ] ;  /* 0x00000000fffff984 */ /* 0x000fe20000000800 */
[----:B------:R-:W-:Y:S01]  /*5190*/  @!PT LDS RZ, [RZ] ;  /* 0x00000000fffff984 */ /* 0x000fe20000000800 */
[----:B------:R-:W-:Y:S01]  /*51a0*/  @!PT LDS RZ, [RZ] ;  /* 0x00000000fffff984 */ /* 0x000fe20000000800 */
[----:B------:R-:W-:Y:S01]  /*51b0*/  @!PT LDS RZ, [RZ] ;  /* 0x00000000fffff984 */ /* 0x000fe20000000800 */
[----:B------:R2:W-:Y:S06]  /*51c0*/  MEMBAR.ALL.CTA ;  /* 0x0000000000007992 */ /* 0x0005ec0000008000 */
[----:B--2---:R-:W2:Y:S02]  /*51d0*/  FENCE.VIEW.ASYNC.S ;  /* 0x00000000000073c6 */ /* 0x004ea40000000000 */
[----:B--2---:R-:W-:Y:S01]  /*51e0*/  SYNCS.ARRIVE.TRANS64.RED.A1T0 RZ, [UR5], RZ ;  /* 0x000000ffffff79a7 */ /* 0x004fe20008100405 */
[----:B-1----:R-:W-:-:S13]  /*51f0*/  LOP3.LUT P1, RZ, R6, 0x1, RZ, 0xc0, !PT ;  /* 0x0000000106ff7812 */ /* 0x002fda000782c0ff */
[----:B------:R-:W-:Y:S05]  /*5200*/  @P1 BRA `(.L_x_98) ;  /* 0xfffffffc00981947 */ /* 0x000fea000383ffff */
[----:B------:R-:W-:-:S04]  /*5210*/  SHF.L.U32 R0, R3, 0x1f, RZ ;  /* 0x0000001f03007819 */ /* 0x000fc800000006ff */
[----:B------:R-:W1:Y:S02]  /*5220*/  SYNCS.PHASECHK.TRANS64 P0, [UR4+0x388], R0 ;  /* 0x00038800ff0075a7 */ /* 0x000e640008001004 */
[----:B-1----:R-:W-:Y:S05]  /*5230*/  @P0 EXIT ;  /* 0x000000000000094d */ /* 0x002fea0003800000 */
[----:B------:R-:W-:-:S07]  /*5240*/  MOV R0, UR4 ;  /* 0x0000000400007c02 */ /* 0x000fce0008000f00 */
.L_x_99:
[----:B-1----:R-:W-:-:S04]  /*5250*/  SHF.L.U32 R2, R3, 0x1f, RZ ;  /* 0x0000001f03027819 */ /* 0x002fc800000006ff */
[----:B------:R1:W2:Y:S03]  /*5260*/  SYNCS.PHASECHK.TRANS64.TRYWAIT P0, [R0+URZ+0x388], R2 ;  /* 0x00038802000075a7 */ /* 0x0002a600080011ff */
[----:B--2---:R-:W-:Y:S05]  /*5270*/  @!P0 NANOSLEEP.SYNCS 0x989680 ;  /* 0x009896800000895d */ /* 0x004fea0003900000 */
[----:B------:R-:W2:Y:S02]  /*5280*/  @!P0 SYNCS.PHASECHK.TRANS64 P0, [R0+URZ+0x388], R2 ;  /* 0x00038802000085a7 */ /* 0x000ea400080010ff */
[----:B--2---:R-:W-:Y:S05]  /*5290*/  @P0 EXIT ;  /* 0x000000000000094d */ /* 0x004fea0003800000 */
[----:B------:R-:W-:Y:S05]  /*52a0*/  BRA `(.L_x_99) ;  /* 0xfffffffc00e87947 */ /* 0x000fea000383ffff */
.L_x_95:
[----:B------:R-:W-:Y:S05]  /*52b0*/  BRA.U UP4, `(.L_x_100) ;  /* 0x0000000d04287547 */ /* 0x000fea000b800000 */
[----:B------:R-:W1:Y:S01]  /*52c0*/  S2UR UR7, SR_CgaCtaId ;  /* 0x00000000000779c3 */ /* 0x000e620000008800 */
[----:B------:R-:W-:Y:S01]  /*52d0*/  UMOV UR4, 0x40 ;  /* 0x0000004000047882 */ /* 0x000fe20000000000 */
[----:B------:R-:W-:Y:S01]  /*52e0*/  NOP ;  /* 0x0000000000007918 */ /* 0x000fe20000000000 */
[----:B------:R-:W-:Y:S01]  /*52f0*/  UMOV UR6, 0x400 ;  /* 0x0000040000067882 */ /* 0x000fe20000000000 */
[----:B-1----:R-:W-:Y:S02]  /*5300*/  ULEA UR5, UR7, UR4, 0x18 ;  /* 0x0000000407057291 */ /* 0x002fe4000f8ec0ff */
[----:B------:R-:W-:-:S07]  /*5310*/  ULEA UR6, UR7, UR6, 0x18 ;  /* 0x0000000607067291 */ /* 0x000fce000f8ec0ff */
[----:B------:R-:W1:Y:S02]  /*5320*/  LDS.U8 R0, [UR5+0x1c] ;  /* 0x00001c05ff007984 */ /* 0x000e640008000000 */
[----:B-1----:R-:W-:-:S13]  /*5330*/  ISETP.NE.AND P0, PT, R0, RZ, PT ;  /* 0x000000ff0000720c */ /* 0x002fda0003f05270 */
[----:B------:R-:W-:Y:S05]  /*5340*/  @P0 BRA `(.L_x_101) ;  /* 0x0000000000580947 */ /* 0x000fea0003800000 */
[----:B------:R-:W-:-:S13]  /*5350*/  ELECT P0, URZ, PT ;  /* 0x0000000000ff782f */ /* 0x000fda0003800000 */
[----:B------:R-:W-:Y:S05]  /*5360*/  @!P0 BRA `(.L_x_102) ;  /* 0x0000000000608947 */ /* 0x000fea0003800000 */
[----:B------:R-:W-:Y:S01]  /*5370*/  UMOV UR4, 0x10 ;  /* 0x0000001000047882 */ /* 0x000fe20000000000 */
[----:B------:R-:W-:Y:S01]  /*5380*/  HFMA2 R0, -RZ, RZ, 0, 5.9604644775390625e-08 ;  /* 0x00000001ff007431 */ /* 0x000fe200000001ff */
[----:B------:R-:W-:-:S03]  /*5390*/  MOV R3, 0xffff ;  /* 0x0000ffff00037802 */ /* 0x000fc60000000f00 */
[----:B------:R-:W-:Y:S04]  /*53a0*/  DEPBAR.LE SB1, 0x36 ;  /* 0x00009d800000791a */ /* 0x000fe80000000000 */
[----:B------:R-:W1:Y:S02]  /*53b0*/  UTCATOMSWS.FIND_AND_SET.ALIGN UP0, UR4, UR4 ;  /* 0x00000004000475e3 */ /* 0x000e640008000800 */
[----:B-1----:R-:W-:Y:S01]  /*53c0*/  MOV R4, UR4 ;  /* 0x0000000400047c02 */ /* 0x002fe20008000f00 */
[----:B------:R-:W-:Y:S06]  /*53d0*/  BRA.U UP0, `(.L_x_103) ;  /* 0x0000000100187547 */ /* 0x000fec000b800000 */
.L_x_104:
[----:B------:R-:W-:Y:S05]  /*53e0*/  NANOSLEEP 0x64 ;  /* 0x000000640000795d */ /* 0x000fea0003800000 */
[----:B------:R-:W-:-:S05]  /*53f0*/  UMOV UR4, 0x10 ;  /* 0x0000001000047882 */ /* 0x000fca0000000000 */
[----:B------:R-:W-:Y:S04]  /*5400*/  DEPBAR.LE SB1, 0x36 ;  /* 0x00009d800000791a */ /* 0x000fe80000000000 */
[----:B------:R-:W1:Y:S02]  /*5410*/  UTCATOMSWS.FIND_AND_SET.ALIGN UP0, UR4, UR4 ;  /* 0x00000004000475e3 */ /* 0x000e640008000800 */
[----:B-1----:R-:W-:Y:S01]  /*5420*/  MOV R4, UR4 ;  /* 0x0000000400047c02 */ /* 0x002fe20008000f00 */
[----:B------:R-:W-:Y:S05]  /*5430*/  BRA.U !UP0, `(.L_x_104) ;  /* 0xfffffffd08e87547 */ /* 0x000fea000b83ffff */
.L_x_103:
[-C--:B------:R-:W-:Y:S02]  /*5440*/  SHF.L.U32 R3, R3, R4.reuse, RZ ;  /* 0x0000000403037219 */ /* 0x080fe400000006ff */
[----:B------:R-:W-:Y:S01]  /*5450*/  SHF.L.U32 R0, R0, R4, RZ ;  /* 0x0000000400007219 */ /* 0x000fe200000006ff */
[----:B------:R-:W-:Y:S02]  /*5460*/  IMAD.SHL.U32 R4, R4, 0x20, RZ ;  /* 0x0000002004047824 */ /* 0x000fe400078e00ff */
[----:B------:R1:W-:Y:S04]  /*5470*/  ATOMS.OR RZ, [UR5+0x14], R3 ;  /* 0x00001403ffff798c */ /* 0x0003e8000b000005 */
[----:B------:R1:W-:Y:S04]  /*5480*/  ATOMS.OR RZ, [UR5+0x18], R0 ;  /* 0x00001800ffff798c */ /* 0x0003e8000b000005 */
[----:B------:R1:W-:Y:S01]  /*5490*/  STS [UR6+0x3d0], R4 ;  /* 0x0003d004ff007988 */ /* 0x0003e20008000806 */
[----:B------:R-:W-:Y:S05]  /*54a0*/  BRA `(.L_x_102) ;  /* 0x0000000000107947 */ /* 0x000fea0003800000 */
.L_x_101:
[----:B------:R-:W-:Y:S02]  /*54b0*/  MOV R0, 0xffffffff ;  /* 0xffffffff00007802 */ /* 0x000fe40000000f00 */
[----:B------:R-:W-:-:S03]  /*54c0*/  MOV R4, 0x54f0 ;  /* 0x000054f000047802 */ /* 0x000fc60000000f00 */
[----:B------:R1:W-:Y:S04]  /*54d0*/  STS [UR6+0x3d0], R0 ;  /* 0x0003d000ff007988 */ /* 0x0003e80008000806 */
[----:B-1---5:R-:W-:Y:S05]  /*54e0*/  CALL.REL.NOINC `($__internal_1_$__cuda_sm10x_tcgen05_guardrail_trap_phase_invalid_during_alloc) ;  /* 0x0000005000907944 */ /* 0x022fea0003c00000 */
.L_x_102:
[----:B------:R-:W-:Y:S05]  /*54f0*/  WARPSYNC.ALL ;  /* 0x0000000000007948 */ /* 0x000fea0003800000 */
[----:B------:R-:W2:Y:S01]  /*5500*/  S2UR UR4, SR_CgaCtaId ;  /* 0x00000000000479c3 */ /* 0x000ea20000008800 */
[----:B------:R-:W-:Y:S01]  /*5510*/  UMOV UR14, 0x400 ;  /* 0x00000400000e7882 */ /* 0x000fe20000000000 */
[----:B------:R-:W-:-:S06]  /*5520*/  NOP ;  /* 0x0000000000007918 */ /* 0x000fcc0000000000 */
[----:B------:R-:W-:Y:S06]  /*5530*/  BAR.ARV 0x6, 0xa0 ;  /* 0x0182800000007b1d */ /* 0x000fec0000002000 */
[----:B------:R-:W3:Y:S01]  /*5540*/  LDCU.64 UR6, c[0x0][0x388] ;  /* 0x00007100ff0677ac */ /* 0x000ee20008000a00 */
[----:B------:R-:W-:Y:S01]  /*5550*/  LOP3.LUT R2, R2, 0xffff, RZ, 0xc0, !PT ;  /* 0x0000ffff02027812 */ /* 0x000fe200078ec0ff */
[----:B------:R-:W-:Y:S01]  /*5560*/  IMAD.MOV.U32 R9, RZ, RZ, 0x1 ;  /* 0x00000001ff097424 */ /* 0x000fe200078e00ff */
[----:B------:R-:W4:Y:S02]  /*5570*/  LDCU.64 UR8, c[0x0][0x390] ;  /* 0x00007200ff0877ac */ /* 0x000f240008000a00 */
[----:B------:R-:W-:Y:S01]  /*5580*/  R2UR UR15, R2 ;  /* 0x00000000020f72ca */ /* 0x000fe200000e0000 */
[----:B------:R-:W-:-:S02]  /*5590*/  IMAD.MOV.U32 R8, RZ, RZ, RZ ;  /* 0x000000ffff087224 */ /* 0x000fc400078e00ff */
[----:B-1----:R-:W-:Y:S01]  /*55a0*/  IMAD.MOV.U32 R3, RZ, RZ, RZ ;  /* 0x000000ffff037224 */ /* 0x002fe200078e00ff */
[----:B------:R-:W-:Y:S01]  /*55b0*/  UMOV UR18, URZ ;  /* 0x000000ff00127c82 */ /* 0x000fe20008000000 */
[----:B--2---:R-:W-:Y:S01]  /*55c0*/  ULEA UR14, UR4, UR14, 0x18 ;  /* 0x0000000e040e7291 */ /* 0x004fe2000f8ec0ff */
[----:B------:R-:W-:Y:S01]  /*55d0*/  UMOV UR13, URZ ;  /* 0x000000ff000d7c82 */ /* 0x000fe20008000000 */
[----:B------:R-:W-:Y:S01]  /*55e0*/  UMOV UR20, 0x0 ;  /* 0x0000000000147882 */ /* 0x000fe20000000000 */
[----:B------:R-:W-:Y:S01]  /*55f0*/  UMOV UR21, 0x4110010 ;  /* 0x0411001000157882 */ /* 0x000fe20000000000 */
[----:B---3--:R-:W-:-:S05]  /*5600*/  UIADD3 UR4, UPT, UPT, UR6, 0x1f, URZ ;  /* 0x0000001f06047890 */ /* 0x008fca000fffe0ff */
[----:B------:R-:W1:Y:S01]  /*5610*/  LDS R0, [UR14+0x3d0] ;  /* 0x0003d00eff007984 */ /* 0x000e620008000800 */
[----:B------:R-:W-:Y:S02]  /*5620*/  UIADD3 UR6, UPT, UPT, UR14, 0x1d600, URZ ;  /* 0x0001d6000e067890 */ /* 0x000fe4000fffe0ff */
[----:B------:R-:W-:Y:S02]  /*5630*/  USHF.R.S32.HI UR5, URZ, 0x1f, UR4 ;  /* 0x0000001fff057899 */ /* 0x000fe40008011404 */
[----:B------:R-:W-:Y:S02]  /*5640*/  USHF.R.U32.HI UR6, URZ, 0x4, UR6 ;  /* 0x00000004ff067899 */ /* 0x000fe40008011606 */
[----:B------:R-:W-:Y:S02]  /*5650*/  ULEA.HI UR4, UR5, UR4, URZ, 0x5 ;  /* 0x0000000405047291 */ /* 0x000fe4000f8f28ff */
[----:B------:R-:W-:Y:S02]  /*5660*/  UIADD3 UR5, UPT, UPT, UR14, 0x2600, URZ ;  /* 0x000026000e057890 */ /* 0x000fe4000fffe0ff */
[----:B------:R-:W-:-:S02]  /*5670*/  USHF.R.S32.HI UR4, URZ, 0x5, UR4 ;  /* 0x00000005ff047899 */ /* 0x000fc40008011404 */
[----:B------:R-:W-:Y:S02]  /*5680*/  USHF.R.U32.HI UR5, URZ, 0x4, UR5 ;  /* 0x00000004ff057899 */ /* 0x000fe40008011605 */
[----:B------:R-:W-:Y:S02]  /*5690*/  UIMAD UR4, UR4, UR7, URZ ;  /* 0x00000007040472a4 */ /* 0x000fe4000f8e02ff */
[----:B------:R-:W-:Y:S02]  /*56a0*/  ULOP3.LUT UR5, UR5, 0x3fff, URZ, 0xc0, !UPT ;  /* 0x00003fff05057892 */ /* 0x000fe4000f8ec0ff */
[----:B----4-:R-:W-:Y:S02]  /*56b0*/  UIMAD UR4, UR4, UR8, URZ ;  /* 0x00000008040472a4 */ /* 0x010fe4000f8e02ff */
[----:B------:R-:W-:Y:S02]  /*56c0*/  ULOP3.LUT UR17, UR6, 0x3fff, URZ, 0xc0, !UPT ;  /* 0x00003fff06117892 */ /* 0x000fe4000f8ec0ff */
[----:B------:R-:W-:-:S02]  /*56d0*/  UIMAD UR7, UR4, UR9, URZ ;  /* 0x00000009040772a4 */ /* 0x000fc4000f8e02ff */
[----:B------:R-:W-:Y:S02]  /*56e0*/  UIADD3 UR4, UPT, UPT, UR14, 0x388, URZ ;  /* 0x000003880e047890 */ /* 0x000fe4000fffe0ff */
[----:B------:R-:W-:Y:S02]  /*56f0*/  ULOP3.LUT UR16, UR5, 0x10000, URZ, 0xfc, !UPT ;  /* 0x0001000005107892 */ /* 0x000fe4000f8efcff */
[----:B------:R-:W-:Y:S02]  /*5700*/  UPRMT UR22, URZ, 0x654, UR4 ;  /* 0x00000654ff167896 */ /* 0x000fe40008000004 */
[----:B------:R-:W-:Y:S02]  /*5710*/  UIADD3 UR23, UPT, UPT, UR7, -0x1, URZ ;  /* 0xffffffff07177890 */ /* 0x000fe4000fffe0ff */
[----:B------:R-:W-:Y:S01]  /*5720*/  UISETP.GE.AND UP3, UPT, UR7, 0x1, UPT ;  /* 0x000000010700788c */ /* 0x000fe2000bf66270 */
[C---:B-1----:R-:W-:Y:S01]  /*5730*/  VIADD R5, R0.reuse, 0x40 ;  /* 0x0000004000057836 */ /* 0x042fe20000000000 */
[----:B------:R-:W-:-:S04]  /*5740*/  LOP3.LUT R4, R0, 0xffff, RZ, 0xc0, !PT ;  /* 0x0000ffff00047812 */ /* 0x000fc800078ec0ff */
[----:B------:R-:W-:-:S05]  /*5750*/  LOP3.LUT R5, R5, 0xffff, RZ, 0xc0, !PT ;  /* 0x0000ffff05057812 */ /* 0x000fca00078ec0ff */
[----:B------:R1:W-:Y:S02]  /*5760*/  STL.64 [R1], R4 ;  /* 0x0000000401007387 */ /* 0x0003e40000100a00 */
.L_x_111:
[----:B-1----:R-:W-:-:S04]  /*5770*/  SHF.L.U32 R4, R8, 0x1f, RZ ;  /* 0x0000001f08047819 */ /* 0x002fc800000006ff */
[----:B------:R-:W1:Y:S02]  /*5780*/  SYNCS.PHASECHK.TRANS64.TRYWAIT P0, [UR14+0x380], R4 ;  /* 0x00038004ff0075a7 */ /* 0x000e64000800110e */
[----:B-12-4-:R-:W-:Y:S05]  /*5790*/  @!P0 BRA `(.L_x_105) ;  /* 0x0000004800d48947 */ /* 0x016fea0003800000 */
.L_x_260:
[----:B-1----:R-:W1:Y:S01]  /*57a0*/  LDS.128 R4, [UR14+0x3c0] ;  /* 0x0003c00eff047984 */ /* 0x002e620008000c00 */
[----:B------:R-:W-:Y:S01]  /*57b0*/  ULEA UR19, UR18, UR14, 0x3 ;  /* 0x0000000e12137291 */ /* 0x000fe2000f8e18ff */
[----:B------:R-:W-:Y:S01]  /*57c0*/  SHF.L.U32 R2, R9, 0x1f, RZ ;  /* 0x0000001f09027819 */ /* 0x000fe200000006ff */
[----:B------:R-:W-:Y:S01]  /*57d0*/  @!PT LDS RZ, [RZ] ;  /* 0x00000000fffff984 */ /* 0x000fe20000000800 */
[----:B------:R-:W-:Y:S01]  /*57e0*/  @!PT LDS RZ, [RZ] ;  /* 0x00000000fffff984 */ /* 0x000fe20000000800 */
[----:B------:R-:W-:Y:S01]  /*57f0*/  @!PT LDS RZ, [RZ] ;  /* 0x00000000fffff984 */ /* 0x000fe20000000800 */
[----:B------:R-:W-:Y:S01]  /*5800*/  @!PT LDS RZ, [RZ] ;  /* 0x00000000fffff984 */ /* 0x000fe20000000800 */
[----:B------:R2:W-:Y:S06]  /*5810*/  MEMBAR.ALL.CTA ;  /* 0x0000000000007992 */ /* 0x0005ec0000008000 */
[----:B--2---:R-:W2:Y:S02]  /*5820*/  FENCE.VIEW.ASYNC.S ;  /* 0x00000000000073c6 */ /* 0x004ea40000000000 */
[----:B--2---:R-:W-:Y:S01]  /*5830*/  SYNCS.ARRIVE.TRANS64.RED.A1T0 RZ, [UR22], RZ ;  /* 0x000000ffffff79a7 */ /* 0x004fe20008100416 */
[----:B------:R-:W2:Y:S01]  /*5840*/  SYNCS.PHASECHK.TRANS64.TRYWAIT P0, [UR19+0x3a0], R2 ;  /* 0x0003a002ff0075a7 */ /* 0x000ea20008001113 */
[----:B-1----:R-:W-:Y:S01]  /*5850*/  LOP3.LUT P2, RZ, R6, 0x1, RZ, 0xc0, !PT ;  /* 0x0000000106ff7812 */ /* 0x002fe2000784c0ff */
[----:B--2---:R-:W-:-:S12]  /*5860*/  @!P0 BRA `(.L_x_106) ;  /* 0x0000004800b88947 */ /* 0x004fd80003800000 */
.L_x_262:
[----:B------:R-:W-:Y:S05]  /*5870*/  BRA.U !UP3, `(.L_x_107) ;  /* 0x000000010ba87547 */ /* 0x000fea000b800000 */
[----:B-1----:R-:W-:Y:S01]  /*5880*/  IMAD.U32 R2, RZ, RZ, UR18 ;  /* 0x00000012ff027e24 */ /* 0x002fe2000f8e00ff */
[----:B------:R-:W-:-:S04]  /*5890*/  ULEA UR4, UR13, UR14, 0x3 ;  /* 0x0000000e0d047291 */ /* 0x000fc8000f8e18ff */
[----:B------:R-:W-:-:S05]  /*58a0*/  LEA R2, R2, R1, 0x2 ;  /* 0x0000000102027211 */ /* 0x000fca00078e10ff */
[----:B------:R1:W5:Y:S01]  /*58b0*/  LDL R4, [R2] ;  /* 0x0000000002047983 */ /* 0x0003620000100800 */
[----:B------:R-:W-:Y:S01]  /*58c0*/  UPLOP3.LUT UP2, UPT, UPT, UPT, UPT, 0x40, 0x4 ;  /* 0x000000000004789c */ /* 0x000fe20003f4e870 */
[----:B------:R-:W-:Y:S01]  /*58d0*/  UMOV UR10, UR23 ;  /* 0x00000017000a7c82 */ /* 0x000fe20008000000 */
[----:B-1----:R-:W-:-:S04]  /*58e0*/  SHF.L.U32 R2, R3, 0x1f, RZ ;  /* 0x0000001f03027819 */ /* 0x002fc800000006ff */
[----:B------:R1:W2:Y:S01]  /*58f0*/  SYNCS.PHASECHK.TRANS64.TRYWAIT P1, [UR4], R2 ;  /* 0x00000002ff0075a7 */ /* 0x0002a20008021104 */
[----:B------:R-:W-:-:S05]  /*5900*/  UMOV UR4, UR13 ;  /* 0x0000000d00047c82 */ /* 0x000fca0008000000 */
.L_x_110:
[----:B------:R-:W-:Y:S01]  /*5910*/  ULEA UR11, UR4, UR14, 0x3 ;  /* 0x0000000e040b7291 */ /* 0x000fe2000f8e18ff */
[----:B--234-:R-:W-:Y:S11]  /*5920*/  @P1 BRA `(.L_x_108) ;  /* 0x00000000000c1947 */ /* 0x01cff60003800000 */
[----:B------:R-:W-:Y:S04]  /*5930*/  SHF.L.U32 R5, R3, 0x1f, RZ ;  /* 0x0000001f03057819 */ /* 0x000fe800000006ff */
[----:B------:R-:W2:Y:S02]  /*5940*/  SYNCS.PHASECHK.TRANS64.TRYWAIT P0, [UR11], R5 ;  /* 0x00000005ff0075a7 */ /* 0x000ea4000800110b */
[----:B--2---:R-:W-:Y:S05]  /*5950*/  @!P0 BRA `(.L_x_109) ;  /* 0x0000004800948947 */ /* 0x004fea0003800000 */
.L_x_108:
[----:B------:R-:W-:Y:S01]  /*5960*/  UISETP.NE.AND UP0, UPT, UR10, URZ, UPT ;  /* 0x000000ff0a00728c */ /* 0x000fe2000bf05270 */
[----:B------:R-:W-:Y:S01]  /*5970*/  PLOP3.LUT P1, PT, PT, PT, PT, 0x80, 0x8 ;  /* 0x000000000008781c */ /* 0x000fe20003f2f070 */
[----:B------:R-:W-:Y:S02]  /*5980*/  UIADD3 UR5, UPT, UPT, UR4, 0x1, URZ ;  /* 0x0000000104057890 */ /* 0x000fe4000fffe0ff */
[----:B------:R-:W-:Y:S02]  /*5990*/  USHF.L.U32 UR4, UR4, 0x7, URZ ;  /* 0x0000000704047899 */ /* 0x000fe400080006ff */
[----:B------:R-:W-:Y:S01]  /*59a0*/  UISETP.NE.AND UP1, UPT, UR5, 0x36, UPT ;  /* 0x000000360500788c */ /* 0x000fe2000bf25270 */
[----:B------:R-:W-:Y:S01]  /*59b0*/  PLOP3.LUT P0, PT, PT, PT, UP0, 0x80, 0x8 ;  /* 0x000000000008781c */ /* 0x000fe20003f0f008 */
[----:B------:R-:W-:Y:S02]  /*59c0*/  UIADD3 UR8, UPT, UPT, UR17, UR4, URZ ;  /* 0x0000000411087290 */ /* 0x000fe4000fffe0ff */
[----:B------:R-:W-:Y:S02]  /*59d0*/  USEL UR6, URZ, 0x1, UP1 ;  /* 0x00000001ff067887 */ /* 0x000fe40008800000 */
[----:B------:R-:W-:Y:S01]  /*59e0*/  USEL UR13, UR5, URZ, UP1 ;  /* 0x000000ff050d7287 */ /* 0x000fe20008800000 */
[----:B------:R-:W-:Y:S01]  /*59f0*/  UMOV UR9, 0x80004020 ;  /* 0x8000402000097882 */ /* 0x000fe20000000000 */
[----:B------:R-:W-:Y:S02]  /*5a00*/  UMOV UR7, 0xc0004010 ;  /* 0xc000401000077882 */ /* 0x000fe40000000000 */
[----:B------:R-:W-:Y:S01]  /*5a10*/  @UP0 ULEA UR5, UR13, UR14, 0x3 ;  /* 0x0000000e0d050291 */ /* 0x000fe2000f8e18ff */
[----:B------:R-:W-:Y:S01]  /*5a20*/  LOP3.LUT R3, R3, UR6, RZ, 0x3c, !PT ;  /* 0x0000000603037c12 */ /* 0x000fe2000f8e3cff */
[----:B------:R-:W-:Y:S02]  /*5a30*/  UIADD3 UR6, UPT, UPT, UR4, UR16, URZ ;  /* 0x0000001004067290 */ /* 0x000fe4000fffe0ff */
[----:B------:R-:W-:Y:S01]  /*5a40*/  UIADD3 UR4, UPT, UPT, UR10, 0x1, URZ ;  /* 0x000000010a047890 */ /* 0x000fe2000fffe0ff */
[----:B-1----:R-:W-:Y:S01]  /*5a50*/  @P0 SHF.L.U32 R2, R3, 0x1f, RZ ;  /* 0x0000001f03020819 */ /* 0x002fe200000006ff */
[----:B------:R-:W-:Y:S02]  /*5a60*/  UIADD3 UR10, UPT, UPT, UR10, -0x1, URZ ;  /* 0xffffffff0a0a7890 */ /* 0x000fe4000fffe0ff */
[----:B------:R-:W-:Y:S01]  /*5a70*/  UISETP.GT.U32.AND UP0, UPT, UR4, 0x1, UPT ;  /* 0x000000010400788c */ /* 0x000fe2000bf04070 */
[----:B------:R3:W4:Y:S01]  /*5a80*/  @P0 SYNCS.PHASECHK.TRANS64.TRYWAIT P1, [UR5], R2 ;  /* 0x00000002ff0005a7 */ /* 0x0007220008021105 */
[----:B------:R-:W-:Y:S11]  /*5a90*/  ELECT P0, URZ, PT ;  /* 0x0000000000ff782f */ /* 0x000ff60003800000 */
[----:B------:R-:W-:Y:S02]  /*5aa0*/  @!UPT UIADD3 URZ, UPT, UPT, URZ, URZ, URZ ;  /* 0x000000fffffff290 */ /* 0x000fe4000fffe0ff */
[----:B-----5:R-:W-:Y:S01]  /*5ab0*/  @P0 R2UR.BROADCAST UR12, R4 ;  /* 0x00000000040c02ca */ /* 0x020fe200008e0000 */
[----:B------:R-:W-:Y:S01]  /*5ac0*/  UIADD3 UR5, UPT, UPT, UR11, 0x1b0, URZ ;  /* 0x000001b00b057890 */ /* 0x000fe2000fffe0ff */
[----:B------:R-:W-:Y:S11]  /*5ad0*/  UMOV UR4, UR13 ;  /* 0x0000000d00047c82 */ /* 0x000ff60008000000 */
[----:B------:R3:W-:Y:S01]  /*5ae0*/  UTCQMMA gdesc[UR6], gdesc[UR8], tmem[UR12], tmem[UR20], idesc[UR21], UP2 ;  /* 0x00ff1408060075ea */ /* 0x0007e2000900030c */
[----:B------:R-:W-:Y:S01]  /*5af0*/  UPLOP3.LUT UP2, UPT, UPT, UPT, UPT, 0x80, 0x8 ;  /* 0x000000000008789c */ /* 0x000fe20003f4f070 */
[----:B------:R3:W-:Y:S01]  /*5b00*/  UTCBAR.MULTICAST [UR5], URZ, UR15 ;  /* 0x000000ff050073e9 */ /* 0x0007e2000800080f */
[----:B------:R-:W-:Y:S09]  /*5b10*/  BRA.U UP0, `(.L_x_110) ;  /* 0xfffffffd007c7547 */ /* 0x000ff2000b83ffff */
.L_x_107:
[----:B------:R-:W-:Y:S01]  /*5b20*/  UIADD3 UR4, UPT, UPT, UR18, 0x1, URZ ;  /* 0x0000000112047890 */ /* 0x000fe2000fffe0ff */
[----:B------:R-:W-:Y:S01]  /*5b30*/  LOP3.LUT R8, R8, 0x1, RZ, 0x3c, !PT ;  /* 0x0000000108087812 */ /* 0x000fe200078e3cff */
[----:B---3--:R-:W-:Y:S02]  /*5b40*/  UIADD3 UR5, UPT, UPT, UR19, 0x390, URZ ;  /* 0x0000039013057890 */ /* 0x008fe4000fffe0ff */
[----:B------:R-:W-:-:S04]  /*5b50*/  UISETP.NE.AND UP0, UPT, UR4, 0x2, UPT ;  /* 0x000000020400788c */ /* 0x000fc8000bf05270 */
[----:B------:R-:W-:Y:S02]  /*5b60*/  USEL UR6, URZ, 0x1, UP0 ;  /* 0x00000001ff067887 */ /* 0x000fe40008000000 */
[----:B------:R-:W-:Y:S01]  /*5b70*/  USEL UR18, UR4, URZ, UP0 ;  /* 0x000000ff04127287 */ /* 0x000fe20008000000 */
[----:B------:R2:W-:Y:S03]  /*5b80*/  UTCBAR [UR5], URZ ;  /* 0x000000ff050073e9 */ /* 0x0005e600080000ff */
[----:B------:R-:W-:Y:S01]  /*5b90*/  LOP3.LUT R9, R9, UR6, RZ, 0x3c, !PT ;  /* 0x0000000609097c12 */ /* 0x000fe2000f8e3cff */
[----:B------:R-:W-:Y:S07]  /*5ba0*/  @P2 BRA `(.L_x_111) ;  /* 0xfffffff800f02947 */ /* 0x000fee000383ffff */
[----:B------:R-:W3:Y:S01]  /*5bb0*/  S2UR UR6, SR_CgaCtaId ;  /* 0x00000000000679c3 */ /* 0x000ee20000008800 */
[----:B------:R-:W-:Y:S01]  /*5bc0*/  ELECT P0, URZ, PT ;  /* 0x0000000000ff782f */ /* 0x000fe20003800000 */
[----:B-1----:R-:W-:Y:S01]  /*5bd0*/  IMAD.MOV.U32 R2, RZ, RZ, 0x1 ;  /* 0x00000001ff027424 */ /* 0x002fe200078e00ff */
[----:B------:R-:W-:Y:S01]  /*5be0*/  UIADD3 UR14, UPT, UPT, UR14, 0x3a0, URZ ;  /* 0x000003a00e0e7890 */ /* 0x000fe2000fffe0ff */
[----:B------:R-:W-:Y:S01]  /*5bf0*/  SHF.L.U32 R3, R9, 0x1f, RZ ;  /* 0x0000001f09037819 */ /* 0x000fe200000006ff */
[----:B------:R-:W-:-:S03]  /*5c00*/  UMOV UR4, 0x40 ;  /* 0x0000004000047882 */ /* 0x000fc60000000000 */
[----:B------:R-:W-:Y:S01]  /*5c10*/  UVIRTCOUNT.DEALLOC.SMPOOL 0x80 ;  /* 0x000000800000784c */ /* 0x000fe20000000000 */
[----:B---3--:R-:W-:Y:S02]  /*5c20*/  ULEA UR6, UR6, UR4, 0x18 ;  /* 0x0000000406067291 */ /* 0x008fe4000f8ec0ff */
[----:B------:R-:W-:-:S07]  /*5c30*/  ULEA UR4, UR18, UR14, 0x3 ;  /* 0x0000000e12047291 */ /* 0x000fce000f8e18ff */
[----:B------:R1:W-:Y:S02]  /*5c40*/  @P0 STS.U8 [UR6+0x1c], R2 ;  /* 0x00001c02ff000988 */ /* 0x0003e40008000006 */
[----:B------:R-:W3:Y:S02]  /*5c50*/  SYNCS.PHASECHK.TRANS64.TRYWAIT P0, [UR4], R3 ;  /* 0x00000003ff0075a7 */ /* 0x000ee40008001104 */
[----:B-1-3--:R-:W-:Y:S05]  /*5c60*/  @!P0 BRA `(.L_x_112) ;  /* 0x0000004400e88947 */ /* 0x00afea0003800000 */
.L_x_265:
[----:B------:R-:W-:-:S04]  /*5c70*/  UIADD3 UR4, UPT, UPT, UR18, 0x1, URZ ;  /* 0x0000000112047890 */ /* 0x000fc8000fffe0ff */
[----:B------:R-:W-:-:S04]  /*5c80*/  UISETP.NE.AND UP0, UPT, UR4, 0x2, UPT ;  /* 0x000000020400788c */ /* 0x000fc8000bf05270 */
[----:B--2---:R-:W-:Y:S02]  /*5c90*/  USEL UR5, URZ, 0x1, UP0 ;  /* 0x00000001ff057887 */ /* 0x004fe40008000000 */
[----:B------:R-:W-:-:S04]  /*5ca0*/  USEL UR4, UR4, URZ, UP0 ;  /* 0x000000ff04047287 */ /* 0x000fc80008000000 */
[----:B------:R-:W-:Y:S01]  /*5cb0*/  ULEA UR4, UR4, UR14, 0x3 ;  /* 0x0000000e04047291 */ /* 0x000fe2000f8e18ff */
[----:B-1----:R-:W-:-:S04]  /*5cc0*/  LOP3.LUT R3, R9, UR5, RZ, 0x3c, !PT ;  /* 0x0000000509037c12 */ /* 0x002fc8000f8e3cff */
[----:B------:R-:W-:-:S04]  /*5cd0*/  SHF.L.U32 R3, R3, 0x1f, RZ ;  /* 0x0000001f03037819 */ /* 0x000fc800000006ff */
[----:B------:R-:W1:Y:S02]  /*5ce0*/  SYNCS.PHASECHK.TRANS64.TRYWAIT P0, [UR4], R3 ;  /* 0x00000003ff0075a7 */ /* 0x000e640008001104 */
[----:B-1----:R-:W-:Y:S05]  /*5cf0*/  @!P0 BRA `(.L_x_113) ;  /* 0x0000004400dc8947 */ /* 0x002fea0003800000 */
.L_x_267:
[----:B------:R-:W-:Y:S01]  /*5d00*/  NOP ;  /* 0x0000000000007918 */ /* 0x000fe20000000000 */
[----:B-1----:R-:W1:Y:S01]  /*5d10*/  LDS R2, [UR6+0x14] ;  /* 0x00001406ff027984 */ /* 0x002e620008000800 */
[----:B------:R-:W-:Y:S01]  /*5d20*/  LOP3.LUT R3, R0, 0xffff, RZ, 0xc0, !PT ;  /* 0x0000ffff00037812 */ /* 0x000fe200078ec0ff */
[----:B------:R-:W-:-:S03]  /*5d30*/  IMAD.MOV.U32 R0, RZ, RZ, 0xffff ;  /* 0x0000ffffff007424 */ /* 0x000fc600078e00ff */
[----:B------:R-:W-:-:S04]  /*5d40*/  SHF.R.U32.HI R3, RZ, 0x5, R3 ;  /* 0x00000005ff037819 */ /* 0x000fc80000011603 */
[----:B------:R-:W-:-:S04]  /*5d50*/  SHF.L.U32 R0, R0, R3, RZ ;  /* 0x0000000300007219 */ /* 0x000fc800000006ff */
[----:B-1----:R-:W-:-:S04]  /*5d60*/  LOP3.LUT R2, R2, R0, RZ, 0xc0, !PT ;  /* 0x0000000002027212 */ /* 0x002fc800078ec0ff */
[----:B------:R-:W-:Y:S01]  /*5d70*/  ISETP.NE.AND P0, PT, R2, R0, PT ;  /* 0x000000000200720c */ /* 0x000fe20003f05270 */
[----:B------:R-:W-:-:S05]  /*5d80*/  IMAD.MOV.U32 R2, RZ, RZ, 0x1 ;  /* 0x00000001ff027424 */ /* 0x000fca00078e00ff */
[----:B------:R-:W-:-:S07]  /*5d90*/  SHF.L.U32 R2, R2, R3, RZ ;  /* 0x0000000302027219 */ /* 0x000fce00000006ff */
[----:B------:R-:W-:Y:S05]  /*5da0*/  @P0 BRA `(.L_x_114) ;  /* 0x00000000005c0947 */ /* 0x000fea0003800000 */
[----:B------:R-:W1:Y:S02]  /*5db0*/  LDS R3, [UR6+0x18] ;  /* 0x00001806ff037984 */ /* 0x000e640008000800 */
[----:B-1----:R-:W-:-:S04]  /*5dc0*/  LOP3.LUT R3, R3, R2, RZ, 0xc0, !PT ;  /* 0x0000000203037212 */ /* 0x002fc800078ec0ff */
[----:B------:R-:W-:-:S13]  /*5dd0*/  ISETP.NE.AND P0, PT, R3, R2, PT ;  /* 0x000000020300720c */ /* 0x000fda0003f05270 */
[----:B------:R-:W-:Y:S05]  /*5de0*/  @P0 BRA `(.L_x_115) ;  /* 0x0000000000400947 */ /* 0x000fea0003800000 */
[----:B------:R-:W-:Y:S01]  /*5df0*/  R2UR UR4, R0 ;  /* 0x00000000000472ca */ /* 0x000fe200000e0000 */
[----:B------:R-:W1:Y:S01]  /*5e00*/  S2R R3, SR_LANEID ;  /* 0x0000000000037919 */ /* 0x000e620000000000 */
[----:B------:R-:W-:-:S04]  /*5e10*/  LOP3.LUT R2, RZ, R2, RZ, 0x33, !PT ;  /* 0x00000002ff027212 */ /* 0x000fc800078e33ff */
[----:B------:R-:W2:Y:S07]  /*5e20*/  REDUX UR7, R2 ;  /* 0x00000000020773c4 */ /* 0x000eae0000000000 */
[----:B------:R-:W-:-:S03]  /*5e30*/  ULOP3.LUT UR5, URZ, UR4, URZ, 0x33, !UPT ;  /* 0x00000004ff057292 */ /* 0x000fc6000f8e33ff */
[----:B------:R-:W-:Y:S02]  /*5e40*/  VOTEU.ANY UR4, UPT, PT ;  /* 0x0000000000047886 */ /* 0x000fe400038e0100 */
[----:B------:R-:W-:Y:S01]  /*5e50*/  UFLO.U32 UR4, UR4 ;  /* 0x00000004000472bd */ /* 0x000fe200080e0000 */
[----:B------:R-:W-:-:S04]  /*5e60*/  IMAD.U32 R0, RZ, RZ, UR5 ;  /* 0x00000005ff007e24 */ /* 0x000fc8000f8e00ff */
[----:B------:R2:W3:Y:S02]  /*5e70*/  REDUX UR8, R0 ;  /* 0x00000000000873c4 */ /* 0x0004e40000000000 */
[----:B------:R1:W-:Y:S02]  /*5e80*/  UTCATOMSWS.AND URZ, UR5 ;  /* 0x0000000500ff79e3 */ /* 0x0003e40008000000 */
[----:B-1----:R-:W-:Y:S01]  /*5e90*/  ISETP.EQ.U32.AND P0, PT, R3, UR4, PT ;  /* 0x0000000403007c0c */ /* 0x002fe2000bf02070 */
[----:B--2---:R-:W-:Y:S02]  /*5ea0*/  IMAD.U32 R0, RZ, RZ, UR7 ;  /* 0x00000007ff007e24 */ /* 0x004fe4000f8e00ff */
[----:B---3--:R-:W-:-:S10]  /*5eb0*/  IMAD.U32 R2, RZ, RZ, UR8 ;  /* 0x00000008ff027e24 */ /* 0x008fd4000f8e00ff */
[----:B------:R1:W-:Y:S04]  /*5ec0*/  @P0 ATOMS.AND RZ, [UR6+0x14], R2 ;  /* 0x00001402ffff098c */ /* 0x0003e8000a800006 */
[----:B------:R1:W-:Y:S01]  /*5ed0*/  @P0 ATOMS.AND RZ, [UR6+0x18], R0 ;  /* 0x00001800ffff098c */ /* 0x0003e2000a800006 */
[----:B------:R-:W-:Y:S05]  /*5ee0*/  BRA `(.L_x_116) ;  /* 0x0000000000147947 */ /* 0x000fea0003800000 */
.L_x_115:
[----:B------:R-:W-:Y:S02]  /*5ef0*/  MOV R2, 0x5f10 ;  /* 0x00005f1000027802 */ /* 0x000fe40000000f00 */
[----:B----45:R-:W-:Y:S05]  /*5f00*/  CALL.REL.NOINC `($__internal_0_$__cuda_sm10x_tcgen05_guardrail_trap_col_being_dealloced_not_returned_by_alloc) ;  /* 0x0000004400fc7944 */ /* 0x030fea0003c00000 */
[----:B------:R-:W-:Y:S05]  /*5f10*/  BRA `(.L_x_116) ;  /* 0x0000000000087947 */ /* 0x000fea0003800000 */
.L_x_114:
[----:B------:R-:W-:Y:S02]  /*5f20*/  MOV R2, 0x5f40 ;  /* 0x00005f4000027802 */ /* 0x000fe40000000f00 */
[----:B----45:R-:W-:Y:S05]  /*5f30*/  CALL.REL.NOINC `($__internal_2_$__cuda_sm10x_tcgen05_guardrail_trap_unallocated_columns_being_dealloced) ;  /* 0x0000004800087944 */ /* 0x030fea0003c00000 */
.L_x_116:
[----:B------:R-:W-:Y:S01]  /*5f40*/  NOP ;  /* 0x0000000000007918 */ /* 0x000fe20000000000 */
[----:B------:R-:W-:Y:S05]  /*5f50*/  EXIT ;  /* 0x000000000000794d */ /* 0x000fea0003800000 */
.L_x_100:
[----:B------:R-:W-:-:S09]  /*5f60*/  UISETP.NE.OR UP0, UPT, UR18, 0x3, !UP3 ;  /* 0x000000031200788c */ /* 0x000fd2000df05670 */
[----:B------:R-:W-:Y:S05]  /*5f70*/  BRA.U UP0, `(.L_x_117) ;  /* 0x0000000d00847547 */ /* 0x000fea000b800000 */
[----:B------:R-:W1:Y:S01]  /*5f80*/  LDCU.64 UR4, c[0x0][0x988] ;  /* 0x00013100ff0477ac */ /* 0x000e620008000a00 */
[----:B------:R-:W2:Y:S01]  /*5f90*/  S2UR UR10, SR_CgaCtaId ;  /* 0x00000000000a79c3 */ /* 0x000ea20000008800 */
[----:B------:R-:W-:Y:S01]  /*5fa0*/  R2UR UR38, R76 ;  /* 0x000000004c2672ca */ /* 0x000fe200000e0000 */
[----:B------:R-:W-:Y:S01]  /*5fb0*/  HFMA2 R9, -RZ, RZ, 0, 0 ;  /* 0x00000000ff097431 */ /* 0x000fe200000001ff */
[----:B------:R-:W3:Y:S01]  /*5fc0*/  LDCU UR36, c[0x0][0x370] ;  /* 0x00006e00ff2477ac */ /* 0x000ee20008000800 */
[----:B------:R-:W-:Y:S01]  /*5fd0*/  R2UR UR37, R77 ;  /* 0x000000004d2572ca */ /* 0x000fe200000e0000 */
[----:B------:R-:W-:Y:S01]  /*5fe0*/  IMAD.MOV.U32 R10, RZ, RZ, 0x1 ;  /* 0x00000001ff0a7424 */ /* 0x000fe200078e00ff */
[----:B------:R-:W3:Y:S02]  /*5ff0*/  LDCU.128 UR32, c[0x0][0xc10] ;  /* 0x00018200ff2077ac */ /* 0x000ee40008000c00 */
[----:B------:R-:W4:Y:S01]  /*6000*/  LDC.64 R12, c[0x0][0x348] ;  /* 0x0000d200ff0c7b82 */ /* 0x000f220000000a00 */
[----:B------:R-:W-:Y:S01]  /*6010*/  IMAD.MOV.U32 R2, RZ, RZ, 0x1000 ;  /* 0x00001000ff027424 */ /* 0x000fe200078e00ff */
[----:B------:R-:W2:Y:S01]  /*6020*/  LDCU UR29, c[0x0][0x374] ;  /* 0x00006e80ff1d77ac */ /* 0x000ea20008000800 */
[----:B------:R-:W2:Y:S01]  /*6030*/  LDCU.64 UR30, c[0x0][0x990] ;  /* 0x00013200ff1e77ac */ /* 0x000ea20008000a00 */
[----:B-1----:R-:W-:Y:S01]  /*6040*/  UISETP.NE.U32.AND UP0, UPT, UR4, URZ, UPT ;  /* 0x000000ff0400728c */ /* 0x002fe2000bf05070 */
[----:B------:R-:W1:Y:S01]  /*6050*/  LDCU UR17, c[0x0][0xc0c] ;  /* 0x00018180ff1177ac */ /* 0x000e620008000800 */
[----:B------:R-:W1:Y:S01]  /*6060*/  LDCU UR48, c[0x0][0xc20] ;  /* 0x00018400ff3077ac */ /* 0x000e620008000800 */
[----:B------:R-:W1:Y:S01]  /*6070*/  LDCU UR4, c[0x0][0xc30] ;  /* 0x00018600ff0477ac */ /* 0x000e620008000800 */
[----:B------:R-:W-:Y:S01]  /*6080*/  UMOV UR28, 0x400 ;  /* 0x00000400001c7882 */ /* 0x000fe20000000000 */
[----:B---3--:R-:W-:-:S02]  /*6090*/  UIMAD.WIDE.U32 UR6, UR36, UR32, URZ ;  /* 0x00000020240672a5 */ /* 0x008fc4000f8e00ff */
[----:B--2---:R-:W-:Y:S02]  /*60a0*/  UIMAD.WIDE.U32 UR8, UR29, UR35, URZ ;  /* 0x000000231d0872a5 */ /* 0x004fe4000f8e00ff */
[----:B------:R-:W-:Y:S02]  /*60b0*/  ULEA UR28, UR10, UR28, 0x18 ;  /* 0x0000001c0a1c7291 */ /* 0x000fe4000f8ec0ff */
[----:B------:R-:W-:Y:S02]  /*60c0*/  USEL UR41, URZ, 0x1, UP6 ;  /* 0x00000001ff297887 */ /* 0x000fe4000b000000 */
[----:B------:R-:W-:Y:S02]  /*60d0*/  UISETP.NE.U32.AND UP6, UPT, UR30, URZ, UPT ;  /* 0x000000ff1e00728c */ /* 0x000fe4000bfc5070 */
[----:B------:R-:W-:Y:S02]  /*60e0*/  UIADD3 UR42, UPT, UPT, UR28, 0x360, URZ ;  /* 0x000003601c2a7890 */ /* 0x000fe4000fffe0ff */
[----:B------:R-:W-:-:S02]  /*60f0*/  UIADD3 UR40, UPT, UPT, UR28, 0x388, URZ ;  /* 0x000003881c287890 */ /* 0x000fc4000fffe0ff */
[----:B------:R-:W-:Y:S02]  /*6100*/  UISETP.NE.AND.EX UP5, UPT, UR5, URZ, UPT, UP0 ;  /* 0x000000ff0500728c */ /* 0x000fe4000bfa5300 */
[----:B------:R-:W-:Y:S01]  /*6110*/  UISETP.NE.AND UP0, UPT, UR39, 0x1, UPT ;  /* 0x000000012700788c */ /* 0x000fe2000bf05270 */
[----:B------:R-:W-:Y:S01]  /*6120*/  UMOV UR45, UR7 ;  /* 0x00000007002d7c82 */ /* 0x000fe20008000000 */
[----:B------:R-:W-:Y:S01]  /*6130*/  UMOV UR43, UR9 ;  /* 0x00000009002b7c82 */ /* 0x000fe20008000000 */
[----:B-1----:R-:W-:Y:S02]  /*6140*/  UISETP.NE.AND UP0, UPT, UR17, 0x1, UPT ;  /* 0x000000011100788c */ /* 0x002fe4000bf05270 */
[----:B------:R-:W-:Y:S02]  /*6150*/  UPLOP3.LUT UP1, UPT, UPT, UPT, UPT, 0x40, 0x4 ;  /* 0x000000000004789c */ /* 0x000fe40003f2e870 */
[----:B------:R-:W-:Y:S01]  /*6160*/  UISETP.GE.AND UP3, UPT, UR39, 0x1, UPT ;  /* 0x000000012700788c */ /* 0x000fe2000bf66270 */
[----:B------:R-:W1:Y:S01]  /*6170*/  LDCU.64 UR18, c[0x0][0xc28] ;  /* 0x00018500ff1277ac */ /* 0x000e620008000a00 */
[----:B------:R-:W-:-:S02]  /*6180*/  UISETP.NE.AND.EX UP6, UPT, UR31, URZ, UPT, UP6 ;  /* 0x000000ff1f00728c */ /* 0x000fc4000bfc5360 */
[----:B------:R-:W-:Y:S02]  /*6190*/  UPRMT UR42, UR10, 0x654, UR42 ;  /* 0x000006540a2a7896 */ /* 0x000fe4000800002a */
[----:B------:R-:W-:Y:S02]  /*61a0*/  UPRMT UR40, URZ, 0x654, UR40 ;  /* 0x00000654ff287896 */ /* 0x000fe40008000028 */
[----:B------:R-:W-:Y:S02]  /*61b0*/  USHF.R.U32.HI UR45, URZ, UR33, UR45 ;  /* 0x00000021ff2d7299 */ /* 0x000fe4000801162d */
[----:B------:R-:W-:Y:S02]  /*61c0*/  USHF.R.U32.HI UR43, URZ, UR48, UR43 ;  /* 0x00000030ff2b7299 */ /* 0x000fe4000801162b */
[----:B------:R-:W-:Y:S02]  /*61d0*/  UISETP.NE.AND UP0, UPT, UR34, 0x1, UPT ;  /* 0x000000012200788c */ /* 0x000fe4000bf05270 */
[----:B----4-:R-:W-:-:S11]  /*61e0*/  UISETP.NE.AND UP4, UPT, UR4, 0x1, UPT ;  /* 0x000000010400788c */ /* 0x010fd6000bf85270 */
.L_x_125:
[----:B------:R-:W-:Y:S04]  /*61f0*/  SHF.L.U32 R3, R9, 0x1f, RZ ;  /* 0x0000001f09037819 */ /* 0x000fe800000006ff */
[----:B--2---:R-:W2:Y:S02]  /*6200*/  SYNCS.PHASECHK.TRANS64.TRYWAIT P0, [UR28+0x380], R3 ;  /* 0x00038003ff0075a7 */ /* 0x004ea4000800111c */
[----:B--2---:R-:W-:Y:S05]  /*6210*/  @!P0 BRA `(.L_x_118) ;  /* 0x0000004000ac8947 */ /* 0x004fea0003800000 */
.L_x_269:
[----:B------:R-:W3:Y:S01]  /*6220*/  LDS.128 R4, [UR28+0x3c0] ;  /* 0x0003c01cff047984 */ /* 0x000ee20008000c00 */
[----:B------:R-:W-:Y:S01]  /*6230*/  UISETP.GE.AND UP0, UPT, UR39, 0x1, UPT ;  /* 0x000000012700788c */ /* 0x000fe2000bf06270 */
[----:B------:R-:W-:Y:S01]  /*6240*/  @!PT LDS RZ, [RZ] ;  /* 0x00000000fffff984 */ /* 0x000fe20000000800 */
[----:B------:R-:W-:Y:S01]  /*6250*/  @!PT LDS RZ, [RZ] ;  /* 0x00000000fffff984 */ /* 0x000fe20000000800 */
[----:B------:R-:W-:Y:S01]  /*6260*/  @!PT LDS RZ, [RZ] ;  /* 0x00000000fffff984 */ /* 0x000fe20000000800 */
[----:B------:R-:W-:Y:S01]  /*6270*/  @!PT LDS RZ, [RZ] ;  /* 0x00000000fffff984 */ /* 0x000fe20000000800 */
[----:B------:R4:W-:Y:S06]  /*6280*/  MEMBAR.ALL.CTA ;  /* 0x0000000000007992 */ /* 0x0009ec0000008000 */
[----:B----4-:R-:W4:Y:S02]  /*6290*/  FENCE.VIEW.ASYNC.S ;  /* 0x00000000000073c6 */ /* 0x010f240000000000 */
[----:B----4-:R-:W-:Y:S01]  /*62a0*/  SYNCS.ARRIVE.TRANS64.RED.A1T0 RZ, [UR40], RZ ;  /* 0x000000ffffff79a7 */ /* 0x010fe20008100428 */
[----:B---3--:R-:W-:Y:S11]  /*62b0*/  LOP3.LUT P0, RZ, R6, 0x1, RZ, 0xc0, !PT ;  /* 0x0000000106ff7812 */ /* 0x008ff6000780c0ff */
[----:B------:R-:W-:Y:S02]  /*62c0*/  @!UPT UIADD3 URZ, UPT, UPT, URZ, URZ, URZ ;  /* 0x000000fffffff290 */ /* 0x000fe4000fffe0ff */
[----:B------:R-:W-:Y:S01]  /*62d0*/  VOTEU.ANY UP3, P0 ;  /* 0x0000000000ff7886 */ /* 0x000fe20000060100 */
[----:B------:R-:W-:Y:S11]  /*62e0*/  PLOP3.LUT P1, PT, PT, PT, UP3, 0x80, 0x8 ;  /* 0x000000000008781c */ /* 0x000ff60003f2f038 */
[----:B------:R-:W-:Y:S02]  /*62f0*/  @!UPT UIADD3 URZ, UPT, UPT, URZ, URZ, URZ ;  /* 0x000000fffffff290 */ /* 0x000fe4000fffe0ff */
[----:B--2---:R-:W-:Y:S02]  /*6300*/  @P1 MOV R3, R4 ;  /* 0x0000000400031202 */ /* 0x004fe40000000f00 */
[----:B------:R-:W-:Y:S02]  /*6310*/  @P1 LOP3.LUT R0, R5, 0xffff, RZ, 0xc0, !PT ;  /* 0x0000ffff05001812 */ /* 0x000fe400078ec0ff */
[----:B------:R-:W-:Y:S02]  /*6320*/  @P1 R2UR UR5, R3 ;  /* 0x00000000030512ca */ /* 0x000fe400000e0000 */
[----:B------:R-:W-:Y:S11]  /*6330*/  @P1 R2UR UR4, R0 ;  /* 0x00000000000412ca */ /* 0x000ff600000e0000 */
[----:B------:R-:W-:Y:S02]  /*6340*/  @UP3 UMOV UR16, UR5 ;  /* 0x0000000500103c82 */ /* 0x000fe40008000000 */
[----:B------:R-:W-:Y:S01]  /*6350*/  @UP3 UMOV UR15, UR4 ;  /* 0x00000004000f3c82 */ /* 0x000fe20008000000 */
[----:B------:R-:W-:Y:S05]  /*6360*/  BRA.U !UP0, `(.L_x_119) ;  /* 0x0000000108c07547 */ /* 0x000fea000b800000 */
[----:B------:R-:W-:Y:S02]  /*6370*/  UIMAD.WIDE.U32 UR8, UR15, UR35, URZ ;  /* 0x000000230f0872a5 */ /* 0x000fe4000f8e00ff */
[----:B------:R-:W-:Y:S02]  /*6380*/  UP2UR UR14, UPR, URZ, 0x4 ;  /* 0x00000004ff0e7883 */ /* 0x000fe40008000000 */
[----:B------:R-:W-:Y:S02]  /*6390*/  UISETP.NE.AND UP2, UPT, UR34, 0x1, UPT ;  /* 0x000000012200788c */ /* 0x000fe4000bf45270 */
[----:B------:R-:W-:Y:S02]  /*63a0*/  UIMAD.WIDE.U32 UR10, UR16, UR32, URZ ;  /* 0x00000020100a72a5 */ /* 0x000fe4000f8e00ff */
[----:B------:R-:W-:Y:S02]  /*63b0*/  USEL UR4, UR29, UR43, !UP2 ;  /* 0x0000002b1d047287 */ /* 0x000fe4000d000000 */
[----:B------:R-:W-:Y:S02]  /*63c0*/  UISETP.NE.AND UP0, UPT, UR17, 0x1, UPT ;  /* 0x000000011100788c */ /* 0x000fe4000bf05270 */
[----:B------:R-:W-:Y:S02]  /*63d0*/  UP2UR UR22, UPR, URZ, 0x2 ;  /* 0x00000002ff167883 */ /* 0x000fe40008000000 */
[----:B------:R-:W-:Y:S02]  /*63e0*/  UISETP.NE.AND UP1, UPT, UR39, 0x1, UPT ;  /* 0x000000012700788c */ /* 0x000fe4000bf25270 */
[----:B-1----:R-:W-:Y:S02]  /*63f0*/  UIMAD.WIDE.U32 UR12, UR4, UR18, URZ ;  /* 0x00000012040c72a5 */ /* 0x002fe4000f8e00ff */
[----:B------:R-:W-:Y:S01]  /*6400*/  USEL UR7, UR36, UR45, !UP0 ;  /* 0x0000002d24077287 */ /* 0x000fe2000c000000 */
[----:B------:R-:W-:Y:S02]  /*6410*/  UMOV UR5, UR9 ;  /* 0x0000000900057c82 */ /* 0x000fe40008000000 */
[----:B------:R-:W-:Y:S02]  /*6420*/  USHF.R.U32.HI UR6, URZ, UR48, UR5 ;  /* 0x00000030ff067299 */ /* 0x000fe40008011605 */
[----:B------:R-:W-:Y:S02]  /*6430*/  UIMAD.WIDE.U32 UR20, UR7, UR18, URZ ;  /* 0x00000012071472a5 */ /* 0x000fe4000f8e00ff */
[----:B------:R-:W-:Y:S02]  /*6440*/  USEL UR6, UR15, UR6, !UP2 ;  /* 0x000000060f067287 */ /* 0x000fe4000d000000 */
[----:B------:R-:W-:Y:S01]  /*6450*/  UISETP.NE.AND UP2, UPT, UR14, URZ, UPT ;  /* 0x000000ff0e00728c */ /* 0x000fe2000bf45270 */
[----:B------:R-:W-:Y:S01]  /*6460*/  UMOV UR5, UR11 ;  /* 0x0000000b00057c82 */ /* 0x000fe20008000000 */
[----:B------:R-:W-:Y:S02]  /*6470*/  UIMAD.WIDE.U32 UR10, UR6, UR18, URZ ;  /* 0x00000012060a72a5 */ /* 0x000fe4000f8e00ff */
[----:B------:R-:W-:Y:S03]  /*6480*/  USHF.R.U32.HI UR8, URZ, UR33, UR5 ;  /* 0x00000021ff087299 */ /* 0x000fe60008011605 */
[----:B------:R-:W-:Y:S02]  /*6490*/  UMOV UR5, UR13 ;  /* 0x0000000d00057c82 */ /* 0x000fe40008000000 */
[----:B------:R-:W-:Y:S03]  /*64a0*/  @UP1 USHF.R.U32.HI UR4, URZ, UR19, UR5 ;  /* 0x00000013ff041299 */ /* 0x000fe60008011605 */
[----:B------:R-:W-:Y:S01]  /*64b0*/  UMOV UR5, UR21 ;  /* 0x0000001500057c82 */ /* 0x000fe20008000000 */
[----:B------:R-:W-:Y:S02]  /*64c0*/  UIMAD UR4, UR39, UR4, URZ ;  /* 0x00000004270472a4 */ /* 0x000fe4000f8e02ff */
[----:B------:R-:W-:Y:S02]  /*64d0*/  @UP1 USHF.R.U32.HI UR7, URZ, UR19, UR5 ;  /* 0x00000013ff071299 */ /* 0x000fe40008011605 */
[----:B------:R-:W-:Y:S02]  /*64e0*/  USEL UR5, UR16, UR8, !UP0 ;  /* 0x0000000810057287 */ /* 0x000fe4000c000000 */
[----:B------:R-:W-:Y:S02]  /*64f0*/  UIMAD UR8, UR39, UR7, URZ ;  /* 0x00000007270872a4 */ /* 0x000fe4000f8e02ff */
[----:B------:R-:W-:Y:S03]  /*6500*/  UISETP.GE.AND UP0, UPT, UR6, UR4, UPT ;  /* 0x000000040600728c */ /* 0x000fe6000bf06270 */
[----:B------:R-:W-:Y:S01]  /*6510*/  UMOV UR4, UR11 ;  /* 0x0000000b00047c82 */ /* 0x000fe20008000000 */
[----:B------:R-:W-:Y:S02]  /*6520*/  UISETP.GE.OR UP0, UPT, UR5, UR8, UP0 ;  /* 0x000000080500728c */ /* 0x000fe40008706670 */
[----:B------:R-:W-:Y:S02]  /*6530*/  USHF.R.U32.HI UR4, URZ, UR19, UR4 ;  /* 0x00000013ff047299 */ /* 0x000fe40008011604 */
[----:B------:R-:W-:Y:S02]  /*6540*/  UIMAD.WIDE.U32 UR8, UR5, UR18, URZ ;  /* 0x00000012050872a5 */ /* 0x000fe4000f8e00ff */
[----:B------:R-:W-:Y:S04]  /*6550*/  USEL UR10, UR6, UR4, !UP1 ;  /* 0x00000004060a7287 */ /* 0x000fe8000c800000 */
[----:B------:R-:W-:Y:S01]  /*6560*/  UIADD3 UR11, UPT, UPT, -UR10, URZ, URZ ;  /* 0x000000ff0a0b7290 */ /* 0x000fe2000fffe1ff */
[----:B------:R-:W-:Y:S02]  /*6570*/  @!UP0 UMOV UR4, UR9 ;  /* 0x0000000900048c82 */ /* 0x000fe40008000000 */
[----:B------:R-:W-:Y:S02]  /*6580*/  @!UP0 USHF.R.U32.HI UR4, URZ, UR19, UR4 ;  /* 0x00000013ff048299 */ /* 0x000fe40008011604 */
[----:B------:R-:W-:Y:S02]  /*6590*/  UIMAD UR8, UR39, UR11, UR6 ;  /* 0x0000000b270872a4 */ /* 0x000fe4000f8e0206 */
[----:B------:R-:W-:Y:S02]  /*65a0*/  @!UP0 USEL UR4, UR5, UR4, !UP1 ;  /* 0x0000000405048287 */ /* 0x000fe4000c800000 */
[----:B------:R-:W-:Y:S02]  /*65b0*/  UISETP.NE.AND UP1, UPT, UR22, URZ, UPT ;  /* 0x000000ff1600728c */ /* 0x000fe4000bf25270 */
[----:B------:R-:W-:Y:S02]  /*65c0*/  @!UP0 UIMAD UR8, UR7, UR8, UR4 ;  /* 0x00000008070882a4 */ /* 0x000fe4000f8e0204 */
[----:B------:R-:W-:Y:S02]  /*65d0*/  @!UP0 UIADD3 UR9, UPT, UPT, UR10, -UR4, URZ ;  /* 0x800000040a098290 */ /* 0x000fe4000fffe0ff */
[----:B------:R-:W-:Y:S02]  /*65e0*/  UIADD3 UR4, UPT, UPT, -UR5, URZ, URZ ;  /* 0x000000ff05047290 */ /* 0x000fe4000fffe1ff */
[----:B------:R-:W-:Y:S02]  /*65f0*/  UIADD3 UR7, UPT, UPT, -UR6, URZ, URZ ;  /* 0x000000ff06077290 */ /* 0x000fe4000fffe1ff */
[----:B------:R-:W-:Y:S02]  /*6600*/  @!UP0 UIMAD UR6, UR9, UR39, UR5 ;  /* 0x00000027090682a4 */ /* 0x000fe4000f8e0205 */
[----:B------:R-:W-:Y:S02]  /*6610*/  UIMAD UR16, UR17, UR4, UR16 ;  /* 0x00000004111072a4 */ /* 0x000fe4000f8e0210 */
[----:B------:R-:W-:Y:S01]  /*6620*/  UIMAD UR15, UR34, UR7, UR15 ;  /* 0x00000007220f72a4 */ /* 0x000fe2000f8e020f */
[----:B------:R-:W-:Y:S02]  /*6630*/  @!UP0 UMOV UR5, UR8 ;  /* 0x0000000800058c82 */ /* 0x000fe40008000000 */
[----:B------:R-:W-:Y:S02]  /*6640*/  UIMAD UR16, UR5, UR17, UR16 ;  /* 0x00000011051072a4 */ /* 0x000fe4000f8e0210 */
[----:B------:R-:W-:Y:S11]  /*6650*/  UIMAD UR15, UR6, UR34, UR15 ;  /* 0x00000022060f72a4 */ /* 0x000ff6000f8e020f */
[----:B------:R-:W-:Y:S01]  /*6660*/  @!UPT UIADD3 URZ, UPT, UPT, URZ, URZ, URZ ;  /* 0x000000fffffff290 */ /* 0x000fe2000fffe0ff */
.L_x_119:
[----:B------:R-:W2:Y:S01]  /*6670*/  @!UP4 LDCU.128 UR8, c[0x0][0xc10] ;  /* 0x00018200ff08c7ac */ /* 0x000ea20008000c00 */
[----:B------:R-:W-:Y:S02]  /*6680*/  ISETP.NE.U32.AND P2, PT, RZ, UR30, PT ;  /* 0x0000001eff007c0c */ /* 0x000fe4000bf45070 */
[----:B------:R-:W-:Y:S02]  /*6690*/  SHF.L.U32 R3, R10, 0x1f, RZ ;  /* 0x0000001f0a037819 */ /* 0x000fe400000006ff */
[----:B------:R-:W-:Y:S01]  /*66a0*/  ISETP.NE.AND.EX P2, PT, RZ, UR31, PT, P2 ;  /* 0x0000001fff007c0c */ /* 0x000fe2000bf45320 */
[----:B------:R-:W3:Y:S01]  /*66b0*/  @!UP4 LDCU UR5, c[0x0][0xc0c] ;  /* 0x00018180ff05c7ac */ /* 0x000ee20008000800 */
[----:B--2---:R-:W-:Y:S07]  /*66c0*/  UIMAD.WIDE.U32 UR6, UR16, UR8, URZ ;  /* 0x00000008100672a5 */ /* 0x004fee000f8e00ff */
[----:B------:R-:W-:Y:S01]  /*66d0*/  @!UP4 UMOV UR4, UR7 ;  /* 0x000000070004cc82 */ /* 0x000fe20008000000 */
[----:B---3--:R-:W-:Y:S02]  /*66e0*/  @!UP4 UISETP.NE.AND UP0, UPT, UR5, 0x1, UPT ;  /* 0x000000010500c88c */ /* 0x008fe4000bf05270 */
[----:B------:R-:W-:Y:S02]  /*66f0*/  @!UP4 USHF.R.U32.HI UR4, URZ, UR9, UR4 ;  /* 0x00000009ff04c299 */ /* 0x000fe40008011604 */
[----:B------:R-:W-:Y:S02]  /*6700*/  UIMAD.WIDE.U32 UR6, UR15, UR11, URZ ;  /* 0x0000000b0f0672a5 */ /* 0x000fe4000f8e00ff */
[----:B------:R-:W-:Y:S02]  /*6710*/  @!UP4 USEL UR8, UR16, UR4, !UP0 ;  /* 0x000000041008c287 */ /* 0x000fe4000c000000 */
[----:B------:R-:W-:Y:S03]  /*6720*/  @!UP4 UISETP.NE.AND UP0, UPT, UR10, 0x1, UPT ;  /* 0x000000010a00c88c */ /* 0x000fe6000bf05270 */
[----:B------:R-:W-:Y:S02]  /*6730*/  @!UP4 UMOV UR6, UR7 ;  /* 0x000000070006cc82 */ /* 0x000fe40008000000 */
[----:B------:R-:W2:Y:S02]  /*6740*/  @!UP4 LDCU UR4, c[0x0][0xc20] ;  /* 0x00018400ff04c7ac */ /* 0x000ea40008000800 */
[----:B--2---:R-:W-:Y:S04]  /*6750*/  @!UP4 USHF.R.U32.HI UR6, URZ, UR4, UR6 ;  /* 0x00000004ff06c299 */ /* 0x004fe80008011606 */
[----:B------:R-:W-:Y:S04]  /*6760*/  @!UP4 USEL UR6, UR15, UR6, !UP0 ;  /* 0x000000060f06c287 */ /* 0x000fe8000c000000 */
[----:B------:R-:W-:Y:S02]  /*6770*/  @!UP4 UIADD3 UR4, UPT, UPT, -UR8, UR6, URZ ;  /* 0x000000060804c290 */ /* 0x000fe4000fffe1ff */
[----:B------:R-:W-:Y:S02]  /*6780*/  @!UP4 UIADD3 UR6, UPT, UPT, UR8, -UR6, URZ ;  /* 0x800000060806c290 */ /* 0x000fe4000fffe0ff */
[----:B------:R-:W-:Y:S02]  /*6790*/  @!UP4 UIMAD UR16, UR4, UR5, UR16 ;  /* 0x000000050410c2a4 */ /* 0x000fe4000f8e0210 */
[----:B------:R-:W-:Y:S01]  /*67a0*/  @!UP4 UIMAD UR15, UR6, UR10, UR15 ;  /* 0x0000000a060fc2a4 */ /* 0x000fe2000f8e020f */
[----:B------:R-:W-:Y:S11]  /*67b0*/  BRA.U UP1, `(.L_x_120) ;  /* 0x0000000101107547 */ /* 0x000ff6000b800000 */
[----:B------:R-:W-:Y:S04]  /*67c0*/  MOV R8, UR41 ;  /* 0x0000002900087c02 */ /* 0x000fe80008000f00 */
[----:B------:R-:W-:Y:S04]  /*67d0*/  SHF.L.U32 R8, R8, 0x1f, RZ ;  /* 0x0000001f08087819 */ /* 0x000fe800000006ff */
[----:B------:R-:W2:Y:S02]  /*67e0*/  SYNCS.PHASECHK.TRANS64.TRYWAIT P0, [UR28+0x378], R8 ;  /* 0x00037808ff0075a7 */ /* 0x000ea4000800111c */
[----:B--2---:R-:W-:Y:S05]  /*67f0*/  @!P0 BRA `(.L_x_121) ;  /* 0x0000003c004c8947 */ /* 0x004fea0003800000 */
.L_x_120:
[----:B------:R-:W-:Y:S05]  /*6800*/  BRA.U !UP6, `(.L_x_122) ;  /* 0x000000010e387547 */ /* 0x000fea000b800000 */
[----:B------:R-:W-:Y:S01]  /*6810*/  UPLOP3.LUT UP2, UPT, UPT, UPT, UP5, 0x80, 0x8 ;  /* 0x000000000008789c */ /* 0x000fe20003f4f050 */
[----:B--2---:R-:W-:Y:S01]  /*6820*/  HFMA2 R0, -RZ, RZ, 0, 5.9604644775390625e-08 ;  /* 0x00000001ff007431 */ /* 0x004fe200000001ff */
[----:B------:R-:W2:Y:S01]  /*6830*/  LDCU.64 UR8, c[0x0][0x358] ;  /* 0x00006b00ff0877ac */ /* 0x000ea20008000a00 */
[----:B------:R-:W-:Y:S03]  /*6840*/  IMAD.MOV.U32 R84, RZ, RZ, 0x1 ;  /* 0x00000001ff547424 */ /* 0x000fe600078e00ff */
[----:B------:R-:W-:Y:S05]  /*6850*/  PLOP3.LUT P0, PT, PT, PT, UP2, 0x80, 0x8 ;  /* 0x000000000008781c */ /* 0x000fea0003f0f028 */
[----:B------:R-:W3:Y:S01]  /*6860*/  @UP2 LDCU.64 UR4, c[0x0][0x988] ;  /* 0x00013100ff0427ac */ /* 0x000ee20008000a00 */
[----:B------:R-:W-:Y:S07]  /*6870*/  @UP2 UIMAD UR6, UR44, UR30, URZ ;  /* 0x0000001e2c0622a4 */ /* 0x000fee000f8e02ff */
[----:B------:R-:W-:Y:S01]  /*6880*/  @!P0 PRMT R84, R0, 0x7610, R84 ;  /* 0x0000761000548816 */ /* 0x000fe20000000054 */
[----:B---3--:R-:W-:Y:S06]  /*6890*/  @UP2 UIMAD.WIDE UR4, UR6, 0x4, UR4 ;  /* 0x00000004060428a5 */ /* 0x008fec000f8e0204 */
[----:B------:R-:W-:Y:S01]  /*68a0*/  IMAD.U32 R14, RZ, RZ, UR4 ;  /* 0x00000004ff0e7e24 */ /* 0x000fe2000f8e00ff */
[----:B------:R-:W-:Y:S04]  /*68b0*/  MOV R15, UR5 ;  /* 0x00000005000f7c02 */ /* 0x000fe80008000f00 */
[----:B------:R-:W3:Y:S01]  /*68c0*/  @!UP2 LDCU UR4, c[0x0][0x980] ;  /* 0x00013000ff04a7ac */ /* 0x000ee20008000800 */
[----:B--2--5:R4:W5:Y:S02]  /*68d0*/  @P0 LDG.E R39, desc[UR8][R14.64] ;  /* 0x000000080e270981 */ /* 0x024964000c1e1900 */
[----:B---34-:R-:W-:Y:S07]  /*68e0*/  @!P0 IMAD.U32 R39, RZ, RZ, UR4 ;  /* 0x00000004ff278e24 */ /* 0x018fee000f8e00ff */
.L_x_122:
[----:B-----5:R-:W-:Y:S01]  /*68f0*/  @!P2 FSETP.EQ.AND P0, PT, R39, RZ, PT ;  /* 0x000000ff2700a20b */ /* 0x020fe20003f02000 */
[----:B------:R-:W-:Y:S01]  /*6900*/  @!UPT UIADD3 URZ, UPT, UPT, URZ, URZ, URZ ;  /* 0x000000fffffff290 */ /* 0x000fe2000fffe0ff */
[----:B------:R-:W-:Y:S11]  /*6910*/  @!P2 BRA `(.L_x_123) ;  /* 0x000000000014a947 */ /* 0x000ff60003800000 */
[----:B------:R-:W-:Y:S02]  /*6920*/  LOP3.LUT P2, RZ, R84, 0xff, RZ, 0xc0, !PT ;  /* 0x000000ff54ff7812 */ /* 0x000fe4000784c0ff */
[----:B------:R-:W-:Y:S04]  /*6930*/  PLOP3.LUT P0, PT, PT, PT, UP2, 0x80, 0x8 ;  /* 0x000000000008781c */ /* 0x000fe80003f0f028 */
[----:B------:R-:W-:Y:S07]  /*6940*/  PLOP3.LUT P0, PT, P0, PT, PT, 0x8, 0x80 ;  /* 0x000000000080781c */ /* 0x000fee000070e170 */
[----:B------:R-:W-:Y:S11]  /*6950*/  @P2 FSETP.EQ.AND P0, PT, R39, RZ, PT ;  /* 0x000000ff2700220b */ /* 0x000ff60003f02000 */
[----:B------:R-:W-:Y:S02]  /*6960*/  @!UPT UIADD3 URZ, UPT, UPT, URZ, URZ, URZ ;  /* 0x000000fffffff290 */ /* 0x000fe4000fffe0ff */
.L_x_123:
[----:B------:R-:W3:Y:S01]  /*6970*/  SYNCS.PHASECHK.TRANS64.TRYWAIT P2, [UR28+0x368], R3 ;  /* 0x00036803ff0075a7 */ /* 0x000ee2000804111c */
[----:B------:R-:W-:Y:S04]  /*6980*/  @P1 SHF.R.U32.HI R4, RZ, 0x10, R5 ;  /* 0x00000010ff041819 */ /* 0x000fe80000011605 */
[----:B------:R-:W-:Y:S02]  /*6990*/  @P1 R2UR UR44, R4 ;  /* 0x00000000042c12ca */ /* 0x000fe400000e0000 */
[----:B------:R-:W-:Y:S01]  /*69a0*/  ELECT P1, URZ, PT ;  /* 0x0000000000ff782f */ /* 0x000fe20003820000 */
[----:B------:R-:W-:Y:S01]  /*69b0*/  @!UPT UIADD3 URZ, UPT, UPT, URZ, URZ, URZ ;  /* 0x000000fffffff290 */ /* 0x000fe2000fffe0ff */
[----:B---3--:R-:W-:Y:S11]  /*69c0*/  @!P2 BRA `(.L_x_124) ;  /* 0x0000003800f0a947 */ /* 0x008ff60003800000 */
.L_x_272:
[----:B------:R-:W-:Y:S02]  /*69d0*/  PLOP3.LUT P1, PT, P0, P1, PT, 0xf2, 0x2f ;  /* 0x00000000002f781c */ /* 0x000fe40000723e72 */
[----:B------:R-:W-:Y:S02]  /*69e0*/  LOP3.LUT R10, R10, 0x1, RZ, 0x3c, !PT ;  /* 0x000000010a0a7812 */ /* 0x000fe400078e3cff */
[----:B------:R-:W-:Y:S09]  /*69f0*/  LOP3.LUT R9, R9, 0x1, RZ, 0x3c, !PT ;  /* 0x0000000109097812 */ /* 0x000ff200078e3cff */
[----:B------:R-:W-:Y:S01]  /*6a00*/  VOTEU.ALL UP0, P1 ;  /* 0x0000000000ff7886 */ /* 0x000fe20000800000 */
[----:B--2---:R-:W-:Y:S01]  /*6a10*/  @!P1 IADD3 R3, P0, PT, R12, 0x680, RZ ;  /* 0x000006800c039810 */ /* 0x004fe20007f1e0ff */
[----:B------:R-:W-:Y:S03]  /*6a20*/  @!P1 IMAD.MOV.U32 R0, RZ, 0x20, RZ ;  /* 0x00000020ff009824 */ /* 0x000fe600078e00ff */
[----:B------:R-:W2:Y:S01]  /*6a30*/  @!UP0 LDCU.128 UR24, c[0x0][0xa80] ;  /* 0x00015000ff1887ac */ /* 0x000ea20008000c00 */
[----:B------:R-:W-:Y:S01]  /*6a40*/  @!P1 IMAD.MOV.U32 R0, RZ, 0x400, R0 ;  /* 0x00000400ff009824 */ /* 0x000fe200078e0000 */
[----:B------:R-:W3:Y:S01]  /*6a50*/  @!UP0 LDCU.128 UR20, c[0x0][0xa90] ;  /* 0x00015200ff1487ac */ /* 0x000ee20008000c00 */
[----:B------:R-:W4:Y:S01]  /*6a60*/  @!UP0 LDCU UR6, c[0x0][0xaa0] ;  /* 0x00015400ff0687ac */ /* 0x000f220008000800 */
[----:B------:R-:W-:Y:S02]  /*6a70*/  @!UP0 USHF.L.U32 UR11, UR46, 0x6, URZ ;  /* 0x000000062e0b8899 */ /* 0x000fe400080006ff */
[----:B--2---:R-:W-:Y:S02]  /*6a80*/  @!UP0 UISETP.NE.AND UP1, UPT, UR24, 0x1, UPT ;  /* 0x000000011800888c */ /* 0x004fe4000bf25270 */
[----:B------:R-:W-:Y:S02]  /*6a90*/  UIMAD.WIDE.U32 UR4, UR11, UR25, URZ ;  /* 0x000000190b0472a5 */ /* 0x000fe4000f8e00ff */
[----:B------:R-:W-:Y:S02]  /*6aa0*/  @!UP0 USHF.L.U32 UR10, UR47, 0x6, URZ ;  /* 0x000000062f0a8899 */ /* 0x000fe400080006ff */
[----:B------:R-:W-:Y:S02]  /*6ab0*/  @!UP0 UIADD3 UR8, UPT, UPT, UR28, 0x400, URZ ;  /* 0x000004001c088890 */ /* 0x000fe4000fffe0ff */
[----:B------:R-:W-:Y:S02]  /*6ac0*/  @!UP0 UIADD3 UR9, UPT, UPT, UR28, 0x360, URZ ;  /* 0x000003601c098890 */ /* 0x000fe4000fffe0ff */
[----:B------:R-:W-:Y:S02]  /*6ad0*/  UIADD3 UR47, UPT, UPT, UR15, UR38, URZ ;  /* 0x000000260f2f7290 */ /* 0x000fe4000fffe0ff */
[----:B------:R-:W-:Y:S01]  /*6ae0*/  UIADD3 UR46, UPT, UPT, UR16, UR37, URZ ;  /* 0x00000025102e7290 */ /* 0x000fe2000fffe0ff */
[----:B------:R-:W-:Y:S02]  /*6af0*/  @!UP0 UMOV UR4, UR5 ;  /* 0x0000000500048c82 */ /* 0x000fe40008000000 */
[----:B------:R-:W-:Y:S04]  /*6b00*/  @!UP0 USHF.R.U32.HI UR4, URZ, UR26, UR4 ;  /* 0x0000001aff048299 */ /* 0x000fe80008011604 */
[----:B------:R-:W-:Y:S02]  /*6b10*/  @!UP0 USEL UR12, UR11, UR4, !UP1 ;  /* 0x000000040b0c8287 */ /* 0x000fe4000c800000 */
[----:B------:R-:W-:Y:S02]  /*6b20*/  @!UP0 UISETP.NE.AND UP1, UPT, UR27, 0x1, UPT ;  /* 0x000000011b00888c */ /* 0x000fe4000bf25270 */
[----:B---3--:R-:W-:Y:S07]  /*6b30*/  UIMAD.WIDE.U32 UR4, UR12, UR20, URZ ;  /* 0x000000140c0472a5 */ /* 0x008fee000f8e00ff */
[----:B------:R-:W-:Y:S02]  /*6b40*/  @!UP0 UMOV UR4, UR5 ;  /* 0x0000000500048c82 */ /* 0x000fe40008000000 */
[----:B------:R-:W-:Y:S04]  /*6b50*/  @!UP0 USHF.R.U32.HI UR4, URZ, UR21, UR4 ;  /* 0x00000015ff048299 */ /* 0x000fe80008011604 */
[----:B------:R-:W-:Y:S02]  /*6b60*/  @!UP0 USEL UR13, UR12, UR4, !UP1 ;  /* 0x000000040c0d8287 */ /* 0x000fe4000c800000 */
[----:B------:R-:W-:Y:S02]  /*6b70*/  @!UP0 UISETP.NE.AND UP1, UPT, UR22, 0x1, UPT ;  /* 0x000000011600888c */ /* 0x000fe4000bf25270 */
[----:B------:R-:W-:Y:S07]  /*6b80*/  UIMAD.WIDE.U32 UR4, UR13, UR23, URZ ;  /* 0x000000170d0472a5 */ /* 0x000fee000f8e00ff */
[----:B------:R-:W-:Y:S02]  /*6b90*/  @!UP0 UMOV UR4, UR5 ;  /* 0x0000000500048c82 */ /* 0x000fe40008000000 */
[----:B----4-:R-:W-:Y:S01]  /*6ba0*/  @!UP0 USHF.R.U32.HI UR4, URZ, UR6, UR4 ;  /* 0x00000006ff048299 */ /* 0x010fe20008011604 */
[----:B------:R-:W-:Y:S01]  /*6bb0*/  @!P1 R2UR UR6, R0 ;  /* 0x00000000000692ca */ /* 0x000fe200000e0000 */
[----:B------:R-:W-:Y:S02]  /*6bc0*/  @!P1 IMAD.X R0, RZ, RZ, R13, P0 ;  /* 0x000000ffff009224 */ /* 0x000fe400000e060d */
[----:B------:R-:W-:Y:S02]  /*6bd0*/  @!UP0 USEL UR14, UR13, UR4, !UP1 ;  /* 0x000000040d0e8287 */ /* 0x000fe4000c800000 */
[----:B------:R-:W-:Y:S02]  /*6be0*/  @!UP0 UIADD3 UR4, UPT, UPT, -UR12, URZ, URZ ;  /* 0x000000ff0c048290 */ /* 0x000fe4000fffe1ff */
[----:B------:R-:W-:Y:S02]  /*6bf0*/  @!UP0 UIADD3 UR5, UPT, UPT, -UR14, URZ, URZ ;  /* 0x000000ff0e058290 */ /* 0x000fe4000fffe1ff */
[----:B------:R-:W-:Y:S02]  /*6c00*/  @!UP0 UIMAD UR11, UR24, UR4, UR11 ;  /* 0x00000004180b82a4 */ /* 0x000fe4000f8e020b */
[----:B------:R-:W-:Y:S02]  /*6c10*/  @!UP0 UIADD3 UR4, UPT, UPT, -UR13, URZ, URZ ;  /* 0x000000ff0d048290 */ /* 0x000fe4000fffe1ff */
[----:B------:R-:W-:Y:S01]  /*6c20*/  @!UP0 UIMAD UR13, UR22, UR5, UR13 ;  /* 0x00000005160d82a4 */ /* 0x000fe2000f8e020d */
[----:B------:R-:W-:Y:S01]  /*6c30*/  @!P1 R2UR UR5, R3 ;  /* 0x00000000030592ca */ /* 0x000fe200000e0000 */
[----:B------:R-:W-:Y:S02]  /*6c40*/  @!UP0 UIMAD UR12, UR27, UR4, UR12 ;  /* 0x000000041b0c82a4 */ /* 0x000fe4000f8e020c */
[----:B------:R-:W-:Y:S01]  /*6c50*/  @!UP0 UPRMT UR6, UR6, 0x5410, URZ ;  /* 0x0000541006068896 */ /* 0x000fe200080000ff */
[----:B------:R-:W-:Y:S01]  /*6c60*/  @!P1 R2UR UR4, R0 ;  /* 0x00000000000492ca */ /* 0x000fe200000e0000 */
[----:B------:R-:W-:Y:S01]  /*6c70*/  VOTEU.ALL UP0, P1 ;  /* 0x0000000000ff7886 */ /* 0x000fe20000800000 */
[----:B------:R-:W-:Y:S07]  /*6c80*/  UPLOP3.LUT UP1, UPT, UPT, UPT, UPT, 0x80, 0x8 ;  /* 0x000000000008789c */ /* 0x000fee0003f2f070 */
[----:B------:R-:W-:Y:S04]  /*6c90*/  IMAD.U32 R4, RZ, RZ, UR5 ;  /* 0x00000005ff047e24 */ /* 0x000fe8000f8e00ff */
[----:B------:R-:W-:Y:S01]  /*6ca0*/  IMAD.U32 R5, RZ, RZ, UR4 ;  /* 0x00000004ff057e24 */ /* 0x000fe2000f8e00ff */
[----:B------:R-:W-:Y:S04]  /*6cb0*/  @!P1 R2UR UR4, R4 ;  /* 0x00000000040492ca */ /* 0x000fe800000e0000 */
[----:B------:R-:W-:Y:S11]  /*6cc0*/  @!P1 R2UR UR5, R5 ;  /* 0x00000000050592ca */ /* 0x000ff600000e0000 */
[----:B------:R-:W-:Y:S02]  /*6cd0*/  @!UPT UIADD3 URZ, UPT, UPT, URZ, URZ, URZ ;  /* 0x000000fffffff290 */ /* 0x000fe4000fffe0ff */
[----:B------:R2:W-:Y:S01]  /*6ce0*/  @!UP0 UTMALDG.5D.IM2COL [UR8], [UR4], UR6 ;  /* 0x00000008040083b4 */ /* 0x0005e20008060006 */
[----:B------:R2:W-:Y:S01]  /*6cf0*/  @!P1 SYNCS.ARRIVE.TRANS64.RED.A0TR RZ, [UR28+0x360], R2 ;  /* 0x00036002ffff99a7 */ /* 0x0005e2000830041c */
[----:B------:R-:W-:Y:S01]  /*6d00*/  SYNCS.ARRIVE.TRANS64.RED.A1T0 RZ, [UR42], RZ ;  /* 0x000000ffffff79a7 */ /* 0x000fe2000810042a */
[----:B------:R-:W-:Y:S05]  /*6d10*/  BRA.U UP3, `(.L_x_125) ;  /* 0xfffffff503347547 */ /* 0x000fea000b83ffff */
[----:B------:R-:W-:Y:S07]  /*6d20*/  MOV R0, UR28 ;  /* 0x0000001c00007c02 */ /* 0x000fee0008000f00 */
.L_x_126:
[----:B--2---:R-:W-:-:S04]  /*6d30*/  SHF.L.U32 R2, R10, 0x1f, RZ ;  /* 0x0000001f0a027819 */ /* 0x004fc800000006ff */
[----:B------:R2:W3:Y:S03]  /*6d40*/  SYNCS.PHASECHK.TRANS64.TRYWAIT P0, [R0+URZ+0x368], R2 ;  /* 0x00036802000075a7 */ /* 0x0004e600080011ff */
[----:B---3--:R-:W-:Y:S05]  /*6d50*/  @!P0 NANOSLEEP.SYNCS 0x989680 ;  /* 0x009896800000895d */ /* 0x008fea0003900000 */
[----:B------:R-:W3:Y:S02]  /*6d60*/  @!P0 SYNCS.PHASECHK.TRANS64 P0, [R0+URZ+0x368], R2 ;  /* 0x00036802000085a7 */ /* 0x000ee400080010ff */
[----:B-1-3--:R-:W-:Y:S05]  /*6d70*/  @P0 EXIT ;  /* 0x000000000000094d */ /* 0x00afea0003800000 */
[----:B------:R-:W-:Y:S05]  /*6d80*/  BRA `(.L_x_126) ;  /* 0xfffffffc00e87947 */ /* 0x000fea000383ffff */
.L_x_117:
[----:B------:R-:W-:-:S06]  /*6d90*/  UISETP.GE.AND UP0, UPT, UR18, 0x4, UPT ;  /* 0x000000041200788c */ /* 0x000fcc000bf06270 */
[----:B------:R-:W-:-:S13]  /*6da0*/  PLOP3.LUT P0, PT, PT, PT, UP0, 0x80, 0x8 ;  /* 0x000000000008781c */ /* 0x000fda0003f0f008 */
[----:B------:R-:W-:Y:S05]  /*6db0*/  @!P0 EXIT ;  /* 0x000000000000894d */ /* 0x000fea0003800000 */
[----:B------:R-:W1:Y:S08]  /*6dc0*/  S2UR UR4, SR_CgaCtaId ;  /* 0x00000000000479c3 */ /* 0x000e700000008800 */
[----:B------:R-:W-:Y:S01]  /*6dd0*/  BAR.SYNC.DEFER_BLOCKING 0x6, 0xa0 ;  /* 0x0182800000007b1d */ /* 0x000fe20000010000 */
[C---:B------:R-:W-:Y:S01]  /*6de0*/  IMAD.SHL.U32 R6, R78.reuse, 0x40, RZ ;  /* 0x000000404e067824 */ /* 0x040fe200078e00ff */
[----:B------:R-:W-:Y:S01]  /*6df0*/  CS2R R80, SRZ ;  /* 0x0000000000507805 */ /* 0x000fe2000001ff00 */
[----:B------:R-:W-:-:S02]  /*6e00*/  IMAD.SHL.U32 R3, R78, 0x2, RZ ;  /* 0x000000024e037824 */ /* 0x000fc400078e00ff */
[----:B------:R-:W-:Y:S01]  /*6e10*/  IMAD.SHL.U32 R83, R78, 0x20, RZ ;  /* 0x000000204e537824 */ /* 0x000fe200078e00ff */
[----:B------:R-:W-:Y:S01]  /*6e20*/  UMOV UR43, 0x400 ;  /* 0x00000400002b7882 */ /* 0x000fe20000000000 */
[----:B------:R-:W-:Y:S01]  /*6e30*/  LOP3.LUT R0, R6, 0x180, RZ, 0xc0, !PT ;  /* 0x0000018006007812 */ /* 0x000fe200078ec0ff */
[----:B------:R-:W2:Y:S01]  /*6e40*/  LDC.64 R72, c[0x0][0x988] ;  /* 0x00026200ff487b82 */ /* 0x000ea20000000a00 */
[----:B------:R-:W-:Y:S01]  /*6e50*/  IMAD.U32 R37, R78, 0x10000, RZ ;  /* 0x000100004e257824 */ /* 0x000fe200078e00ff */
[----:B------:R-:W-:Y:S01]  /*6e60*/  LOP3.LUT R83, R83, 0xc00, RZ, 0xc0, !PT ;  /* 0x00000c0053537812 */ /* 0x000fe200078ec0ff */
[----:B------:R-:W-:Y:S01]  /*6e70*/  IMAD.MOV.U32 R36, RZ, RZ, RZ ;  /* 0x000000ffff247224 */ /* 0x000fe200078e00ff */
[----:B------:R-:W-:Y:S01]  /*6e80*/  LOP3.LUT R3, R0, 0x20, R3, 0xf8, !PT ;  /* 0x0000002000037812 */ /* 0x000fe200078ef803 */
[----:B------:R-:W-:Y:S01]  /*6e90*/  IMAD.SHL.U32 R0, R78, 0x8, RZ ;  /* 0x000000084e007824 */ /* 0x000fe200078e00ff */
[----:B------:R-:W-:Y:S01]  /*6ea0*/  LOP3.LUT R83, R83, 0x40, R6, 0xf8, !PT ;  /* 0x0000004053537812 */ /* 0x000fe200078ef806 */
[----:B------:R-:W-:Y:S01]  /*6eb0*/  IMAD.MOV.U32 R79, RZ, RZ, RZ ;  /* 0x000000ffff4f7224 */ /* 0x000fe200078e00ff */
[----:B------:R-:W3:Y:S01]  /*6ec0*/  LDC.64 R74, c[0x0][0x990] ;  /* 0x00026400ff4a7b82 */ /* 0x000ee20000000a00 */
[----:B------:R-:W-:Y:S01]  /*6ed0*/  LOP3.LUT R37, R37, 0x600000, RZ, 0xc0, !PT ;  /* 0x0060000025257812 */ /* 0x000fe200078ec0ff */
[----:B------:R-:W4:Y:S01]  /*6ee0*/  LDCU UR53, c[0x0][0x370] ;  /* 0x00006e00ff3577ac */ /* 0x000f220008000800 */
[----:B------:R-:W-:-:S02]  /*6ef0*/  LOP3.LUT R0, R3, 0x30, R0, 0x78, !PT ;  /* 0x0000003003007812 */ /* 0x000fc400078e7800 */
[----:B------:R-:W-:Y:S01]  /*6f00*/  LOP3.LUT R83, R83, 0x200, R6, 0xf8, !PT ;  /* 0x0000020053537812 */ /* 0x000fe200078ef806 */
[----:B------:R-:W2:Y:S02]  /*6f10*/  LDCU UR42, c[0x0][0xc0c] ;  /* 0x00018180ff2a77ac */ /* 0x000ea40008000800 */
[----:B------:R-:W2:Y:S01]  /*6f20*/  LDC.64 R70, c[0x0][0x9b0] ;  /* 0x00026c00ff467b82 */ /* 0x000ea20000000a00 */
[----:B------:R-:W-:Y:S01]  /*6f30*/  LOP3.LUT R83, R83, R0, RZ, 0xfc, !PT ;  /* 0x0000000053537212 */ /* 0x000fe200078efcff */
[----:B-1----:R-:W-:Y:S01]  /*6f40*/  ULEA UR43, UR4, UR43, 0x18 ;  /* 0x0000002b042b7291 */ /* 0x002fe2000f8ec0ff */
[----:B------:R-:W-:Y:S01]  /*6f50*/  IMAD.SHL.U32 R0, R78, 0x10, RZ ;  /* 0x000000104e007824 */ /* 0x000fe200078e00ff */
[----:B------:R-:W1:Y:S04]  /*6f60*/  LDCU.64 UR4, c[0x0][0x988] ;  /* 0x00013100ff0477ac */ /* 0x000e680008000a00 */
[----:B------:R-:W2:Y:S01]  /*6f70*/  LDC.64 R68, c[0x0][0x9a8] ;  /* 0x00026a00ff447b82 */ /* 0x000ea20000000a00 */
[----:B------:R-:W-:Y:S01]  /*6f80*/  VIADD R82, R83, UR43 ;  /* 0x0000002b53527c36 */ /* 0x000fe20008000000 */
[----:B------:R-:W-:Y:S01]  /*6f90*/  LOP3.LUT R0, R0, 0x20, RZ, 0xc0, !PT ;  /* 0x0000002000007812 */ /* 0x000fe200078ec0ff */
[----:B------:R-:W4:Y:S01]  /*6fa0*/  LDS R2, [UR43+0x3d0] ;  /* 0x0003d02bff027984 */ /* 0x000f220008000800 */
[----:B------:R-:W2:Y:S02]  /*6fb0*/  LDCU UR38, c[0x0][0xc30] ;  /* 0x00018600ff2677ac */ /* 0x000ea40008000800 */
[----:B------:R-:W-:Y:S01]  /*6fc0*/  IADD3 R82, PT, PT, -R0, 0x400, R82 ;  /* 0x0000040000527810 */ /* 0x000fe20007ffe152 */
[----:B------:R-:W2:Y:S01]  /*6fd0*/  LDCU.64 UR40, c[0x0][0xc28] ;  /* 0x00018500ff2877ac */ /* 0x000ea20008000a00 */
[----:B------:R-:W2:Y:S01]  /*6fe0*/  LDCU.128 UR48, c[0x0][0xc10] ;  /* 0x00018200ff3077ac */ /* 0x000ea20008000c00 */
[----:B-1----:R-:W-:Y:S01]  /*6ff0*/  IMAD.U32 R87, RZ, RZ, UR4 ;  /* 0x00000004ff577e24 */ /* 0x002fe2000f8e00ff */
[----:B------:R-:W-:Y:S01]  /*7000*/  UIADD3 UR4, UPT, UPT, UR43, 0x1400, URZ ;  /* 0x000014002b047890 */ /* 0x000fe2000fffe0ff */
[----:B------:R-:W-:Y:S01]  /*7010*/  IMAD.U32 R86, RZ, RZ, UR5 ;  /* 0x00000005ff567e24 */ /* 0x000fe2000f8e00ff */
[----:B------:R-:W1:Y:S04]  /*7020*/  LDCU.128 UR56, c[0x0][0xb80] ;  /* 0x00017000ff3877ac */ /* 0x000e680008000c00 */
[----:B------:R-:W-:Y:S01]  /*7030*/  IMAD.U32 R89, RZ, RZ, UR4 ;  /* 0x00000004ff597e24 */ /* 0x000fe2000f8e00ff */
[----:B------:R-:W1:Y:S01]  /*7040*/  LDCU.128 UR60, c[0x0][0xb90] ;  /* 0x00017200ff3c77ac */ /* 0x000e620008000c00 */
[----:B------:R-:W1:Y:S01]  /*7050*/  LDCU UR52, c[0x0][0x374] ;  /* 0x00006e80ff3477ac */ /* 0x000e620008000800 */
[----:B------:R-:W-:Y:S01]  /*7060*/  UIADD3 UR55, UPT, UPT, UR43, 0x400, URZ ;  /* 0x000004002b377890 */ /* 0x000fe2000fffe0ff */
[C---:B----4-:R-:W-:Y:S01]  /*7070*/  VIADD R3, R2.reuse, 0x40 ;  /* 0x0000004002037836 */ /* 0x050fe20000000000 */
[----:B------:R-:W-:-:S04]  /*7080*/  LOP3.LUT R2, R2, 0xffff, RZ, 0xc0, !PT ;  /* 0x0000ffff02027812 */ /* 0x000fc800078ec0ff */
[----:B------:R-:W-:-:S05]  /*7090*/  LOP3.LUT R3, R3, 0xffff, RZ, 0xc0, !PT ;  /* 0x0000ffff03037812 */ /* 0x000fca00078ec0ff */
[----:B-123--:R4:W-:Y:S02]  /*70a0*/  STL.64 [R1], R2 ;  /* 0x0000000201007387 */ /* 0x00e9e40000100a00 */
.L_x_144:
[----:B----4-:R-:W-:Y:S04]  /*70b0*/  SHF.L.U32 R2, R80, 0x1f, RZ ;  /* 0x0000001f50027819 */ /* 0x010fe800000006ff */
[----:B-1----:R-:W1:Y:S02]  /*70c0*/  SYNCS.PHASECHK.TRANS64.TRYWAIT P0, [UR43+0x380], R2 ;  /* 0x00038002ff0075a7 */ /* 0x002e64000800112b */
[----:B-1----:R-:W-:Y:S05]  /*70d0*/  @!P0 BRA `(.L_x_127) ;  /* 0x0000003400448947 */ /* 0x002fea0003800000 */
.L_x_274:
[----:B------:R-:W2:Y:S01]  /*70e0*/  LDS.128 R4, [UR43+0x3c0] ;  /* 0x0003c02bff047984 */ /* 0x000ea20008000c00 */
[----:B------:R-:W-:Y:S01]  /*70f0*/  UIADD3 UR4, UPT, UPT, UR43, 0x388, URZ ;  /* 0x000003882b047890 */ /* 0x000fe2000fffe0ff */
[----:B-1----:R-:W-:Y:S01]  /*7100*/  IMAD R2, R36, 0x4, R1 ;  /* 0x0000000424027824 */ /* 0x002fe200078e0201 */
[----:B------:R-:W-:Y:S01]  /*7110*/  UISETP.GE.AND UP0, UPT, UR39, 0x1, UPT ;  /* 0x000000012700788c */ /* 0x000fe2000bf06270 */
[----:B------:R-:W-:Y:S01]  /*7120*/  @!PT LDS RZ, [RZ] ;  /* 0x00000000fffff984 */ /* 0x000fe20000000800 */
[----:B------:R-:W-:Y:S01]  /*7130*/  @!PT LDS RZ, [RZ] ;  /* 0x00000000fffff984 */ /* 0x000fe20000000800 */
[----:B------:R-:W-:Y:S01]  /*7140*/  @!PT LDS RZ, [RZ] ;  /* 0x00000000fffff984 */ /* 0x000fe20000000800 */
[----:B------:R-:W-:Y:S01]  /*7150*/  @!PT LDS RZ, [RZ] ;  /* 0x00000000fffff984 */ /* 0x000fe20000000800 */
[----:B------:R1:W-:Y:S06]  /*7160*/  MEMBAR.ALL.CTA ;  /* 0x0000000000007992 */ /* 0x0003ec0000008000 */
[----:B-1----:R-:W1:Y:S01]  /*7170*/  FENCE.VIEW.ASYNC.S ;  /* 0x00000000000073c6 */ /* 0x002e620000000000 */
[----:B------:R-:W-:Y:S09]  /*7180*/  UPRMT UR4, URZ, 0x654, UR4 ;  /* 0x00000654ff047896 */ /* 0x000ff20008000004 */
[----:B-1----:R-:W-:Y:S01]  /*7190*/  SYNCS.ARRIVE.TRANS64.RED.A1T0 RZ, [UR4], RZ ;  /* 0x000000ffffff79a7 */ /* 0x002fe20008100404 */
[----:B------:R-:W5:Y:S01]  /*71a0*/  LDL R2, [R2] ;  /* 0x0000000002027983 */ /* 0x000f620000100800 */
[----:B--2---:R-:W-:Y:S11]  /*71b0*/  LOP3.LUT P0, RZ, R6, 0x1, RZ, 0xc0, !PT ;  /* 0x0000000106ff7812 */ /* 0x004ff6000780c0ff */
[----:B------:R-:W-:Y:S02]  /*71c0*/  @!UPT UIADD3 URZ, UPT, UPT, URZ, URZ, URZ ;  /* 0x000000fffffff290 */ /* 0x000fe4000fffe0ff */
[----:B------:R-:W-:Y:S01]  /*71d0*/  VOTEU.ANY UP1, P0 ;  /* 0x0000000000ff7886 */ /* 0x000fe20000020100 */
[----:B------:R-:W-:Y:S01]  /*71e0*/  PLOP3.LUT P0, PT, PT, PT, UP1, 0x80, 0x8 ;  /* 0x000000000008781c */ /* 0x000fe20003f0f018 */
[----:B------:R-:W-:Y:S11]  /*71f0*/  UP2UR UR45, UPR, URZ, 0x2 ;  /* 0x00000002ff2d7883 */ /* 0x000ff60008000000 */
[----:B------:R-:W-:Y:S01]  /*7200*/  @!UPT UIADD3 URZ, UPT, UPT, URZ, URZ, URZ ;  /* 0x000000fffffff290 */ /* 0x000fe2000fffe0ff */
[----:B------:R-:W-:Y:S02]  /*7210*/  @P0 MOV R3, R4 ;  /* 0x0000000400030202 */ /* 0x000fe40000000f00 */
[----:B------:R-:W-:Y:S02]  /*7220*/  @P0 LOP3.LUT R0, R5, 0xffff, RZ, 0xc0, !PT ;  /* 0x0000ffff05000812 */ /* 0x000fe400078ec0ff */
[----:B------:R-:W-:Y:S02]  /*7230*/  @P0 R2UR UR5, R3 ;  /* 0x00000000030502ca */ /* 0x000fe400000e0000 */
[----:B------:R-:W-:Y:S11]  /*7240*/  @P0 R2UR UR4, R0 ;  /* 0x00000000000402ca */ /* 0x000ff600000e0000 */
[----:B------:R-:W-:Y:S02]  /*7250*/  @UP1 UMOV UR37, UR5 ;  /* 0x0000000500251c82 */ /* 0x000fe40008000000 */
[----:B------:R-:W-:Y:S01]  /*7260*/  @UP1 UMOV UR36, UR4 ;  /* 0x0000000400241c82 */ /* 0x000fe20008000000 */
[----:B------:R-:W-:Y:S05]  /*7270*/  BRA.U !UP0, `(.L_x_128) ;  /* 0x0000000108cc7547 */ /* 0x000fea000b800000 */
[----:B------:R-:W1:Y:S01]  /*7280*/  LDCU UR9, c[0x0][0xc20] ;  /* 0x00018400ff0977ac */ /* 0x000e620008000800 */
[----:B------:R-:W-:Y:S02]  /*7290*/  UIMAD.WIDE.U32 UR4, UR52, UR51, URZ ;  /* 0x00000033340472a5 */ /* 0x000fe4000f8e00ff */
[----:B------:R-:W-:Y:S02]  /*72a0*/  UIMAD.WIDE.U32 UR6, UR53, UR48, URZ ;  /* 0x00000030350672a5 */ /* 0x000fe4000f8e00ff */
[----:B------:R-:W-:Y:S02]  /*72b0*/  UIMAD.WIDE.U32 UR10, UR36, UR51, URZ ;  /* 0x00000033240a72a5 */ /* 0x000fe4000f8e00ff */
[----:B------:R-:W-:Y:S02]  /*72c0*/  UISETP.NE.AND UP0, UPT, UR50, 0x1, UPT ;  /* 0x000000013200788c */ /* 0x000fe4000bf05270 */
[----:B------:R-:W-:Y:S02]  /*72d0*/  UISETP.NE.AND UP1, UPT, UR42, 0x1, UPT ;  /* 0x000000012a00788c */ /* 0x000fe4000bf25270 */
[----:B------:R-:W-:Y:S02]  /*72e0*/  UISETP.NE.AND UP2, UPT, UR39, 0x1, UPT ;  /* 0x000000012700788c */ /* 0x000fe4000bf45270 */
[----:B------:R-:W-:Y:S01]  /*72f0*/  UIMAD.WIDE.U32 UR12, UR37, UR48, URZ ;  /* 0x00000030250c72a5 */ /* 0x000fe2000f8e00ff */
[----:B------:R-:W-:Y:S01]  /*7300*/  UMOV UR4, UR5 ;  /* 0x0000000500047c82 */ /* 0x000fe20008000000 */
[----:B------:R-:W-:Y:S01]  /*7310*/  UMOV UR6, UR11 ;  /* 0x0000000b00067c82 */ /* 0x000fe20008000000 */
[----:B-1----:R-:W-:Y:S03]  /*7320*/  USHF.R.U32.HI UR8, URZ, UR9, UR4 ;  /* 0x00000009ff087299 */ /* 0x002fe60008011604 */
[----:B------:R-:W-:Y:S02]  /*7330*/  UMOV UR4, UR7 ;  /* 0x0000000700047c82 */ /* 0x000fe40008000000 */
[----:B------:R-:W-:Y:S02]  /*7340*/  USHF.R.U32.HI UR5, URZ, UR49, UR4 ;  /* 0x00000031ff057299 */ /* 0x000fe40008011604 */
[----:B------:R-:W-:Y:S02]  /*7350*/  USEL UR4, UR52, UR8, !UP0 ;  /* 0x0000000834047287 */ /* 0x000fe4000c000000 */
[----:B------:R-:W-:Y:S02]  /*7360*/  USHF.R.U32.HI UR8, URZ, UR9, UR6 ;  /* 0x00000009ff087299 */ /* 0x000fe40008011606 */
[----:B------:R-:W-:Y:S02]  /*7370*/  UIMAD.WIDE.U32 UR6, UR4, UR40, URZ ;  /* 0x00000028040672a5 */ /* 0x000fe4000f8e00ff */
[----:B------:R-:W-:Y:S02]  /*7380*/  USEL UR9, UR53, UR5, !UP1 ;  /* 0x0000000535097287 */ /* 0x000fe4000c800000 */
[----:B------:R-:W-:Y:S02]  /*7390*/  USEL UR8, UR36, UR8, !UP0 ;  /* 0x0000000824087287 */ /* 0x000fe4000c000000 */
[----:B------:R-:W-:Y:S01]  /*73a0*/  UIMAD.WIDE.U32 UR10, UR9, UR40, URZ ;  /* 0x00000028090a72a5 */ /* 0x000fe2000f8e00ff */
[----:B------:R-:W-:Y:S01]  /*73b0*/  UMOV UR6, UR7 ;  /* 0x0000000700067c82 */ /* 0x000fe20008000000 */
[----:B------:R-:W-:Y:S01]  /*73c0*/  UMOV UR5, UR13 ;  /* 0x0000000d00057c82 */ /* 0x000fe20008000000 */
[----:B------:R-:W-:Y:S02]  /*73d0*/  @UP2 USHF.R.U32.HI UR4, URZ, UR41, UR6 ;  /* 0x00000029ff042299 */ /* 0x000fe40008011606 */
[----:B------:R-:W-:Y:S02]  /*73e0*/  USHF.R.U32.HI UR5, URZ, UR49, UR5 ;  /* 0x00000031ff057299 */ /* 0x000fe40008011605 */
[----:B------:R-:W-:Y:S02]  /*73f0*/  UIMAD UR4, UR39, UR4, URZ ;  /* 0x00000004270472a4 */ /* 0x000fe4000f8e02ff */
[----:B------:R-:W-:Y:S02]  /*7400*/  USEL UR5, UR37, UR5, !UP1 ;  /* 0x0000000525057287 */ /* 0x000fe4000c800000 */
[----:B------:R-:W-:Y:S01]  /*7410*/  UISETP.GE.AND UP0, UPT, UR8, UR4, UPT ;  /* 0x000000040800728c */ /* 0x000fe2000bf06270 */
[----:B------:R-:W-:Y:S01]  /*7420*/  UMOV UR6, UR11 ;  /* 0x0000000b00067c82 */ /* 0x000fe20008000000 */
[----:B------:R-:W-:Y:S02]  /*7430*/  UIMAD.WIDE.U32 UR10, UR8, UR40, URZ ;  /* 0x00000028080a72a5 */ /* 0x000fe4000f8e00ff */
[----:B------:R-:W-:Y:S04]  /*7440*/  @UP2 USHF.R.U32.HI UR9, URZ, UR41, UR6 ;  /* 0x00000029ff092299 */ /* 0x000fe80008011606 */
[----:B------:R-:W-:Y:S01]  /*7450*/  UIMAD UR6, UR39, UR9, URZ ;  /* 0x00000009270672a4 */ /* 0x000fe2000f8e02ff */
[----:B------:R-:W-:Y:S03]  /*7460*/  UMOV UR4, UR11 ;  /* 0x0000000b00047c82 */ /* 0x000fe60008000000 */
[----:B------:R-:W-:Y:S02]  /*7470*/  UISETP.GE.OR UP0, UPT, UR5, UR6, UP0 ;  /* 0x000000060500728c */ /* 0x000fe40008706670 */
[----:B------:R-:W-:Y:S02]  /*7480*/  USHF.R.U32.HI UR4, URZ, UR41, UR4 ;  /* 0x00000029ff047299 */ /* 0x000fe40008011604 */
[----:B------:R-:W-:Y:S02]  /*7490*/  UIMAD.WIDE.U32 UR6, UR5, UR40, URZ ;  /* 0x00000028050672a5 */ /* 0x000fe4000f8e00ff */
[----:B------:R-:W-:Y:S02]  /*74a0*/  USEL UR11, UR8, UR4, !UP2 ;  /* 0x00000004080b7287 */ /* 0x000fe4000d000000 */
[----:B------:R-:W-:Y:S02]  /*74b0*/  UIADD3 UR6, UPT, UPT, -UR5, URZ, URZ ;  /* 0x000000ff05067290 */ /* 0x000fe4000fffe1ff */
[----:B------:R-:W-:Y:S02]  /*74c0*/  UIADD3 UR10, UPT, UPT, -UR11, URZ, URZ ;  /* 0x000000ff0b0a7290 */ /* 0x000fe4000fffe1ff */
[----:B------:R-:W-:Y:S02]  /*74d0*/  UIMAD UR6, UR42, UR6, UR37 ;  /* 0x000000062a0672a4 */ /* 0x000fe4000f8e0225 */
[----:B------:R-:W-:Y:S01]  /*74e0*/  UIMAD UR10, UR39, UR10, UR8 ;  /* 0x0000000a270a72a4 */ /* 0x000fe2000f8e0208 */
[----:B------:R-:W-:Y:S01]  /*74f0*/  @!UP0 UMOV UR4, UR7 ;  /* 0x0000000700048c82 */ /* 0x000fe20008000000 */
[----:B------:R-:W-:Y:S02]  /*7500*/  UIADD3 UR7, UPT, UPT, -UR8, URZ, URZ ;  /* 0x000000ff08077290 */ /* 0x000fe4000fffe1ff */
[----:B------:R-:W-:Y:S04]  /*7510*/  @!UP0 USHF.R.U32.HI UR4, URZ, UR41, UR4 ;  /* 0x00000029ff048299 */ /* 0x000fe80008011604 */
[----:B------:R-:W-:Y:S04]  /*7520*/  @!UP0 USEL UR4, UR5, UR4, !UP2 ;  /* 0x0000000405048287 */ /* 0x000fe8000d000000 */
[----:B------:R-:W-:Y:S02]  /*7530*/  @!UP0 UIMAD UR9, UR9, UR10, UR4 ;  /* 0x0000000a090982a4 */ /* 0x000fe4000f8e0204 */
[----:B------:R-:W-:Y:S02]  /*7540*/  @!UP0 UIADD3 UR10, UPT, UPT, UR11, -UR4, URZ ;  /* 0x800000040b0a8290 */ /* 0x000fe4000fffe0ff */
[----:B------:R-:W-:Y:S02]  /*7550*/  UIMAD UR4, UR50, UR7, UR36 ;  /* 0x00000007320472a4 */ /* 0x000fe4000f8e0224 */
[----:B------:R-:W-:Y:S03]  /*7560*/  @!UP0 UIMAD UR8, UR10, UR39, UR5 ;  /* 0x000000270a0882a4 */ /* 0x000fe6000f8e0205 */
[----:B------:R-:W-:Y:S02]  /*7570*/  @!UP0 UMOV UR5, UR9 ;  /* 0x0000000900058c82 */ /* 0x000fe40008000000 */
[----:B------:R-:W-:Y:S02]  /*7580*/  UIMAD UR37, UR5, UR42, UR6 ;  /* 0x0000002a052572a4 */ /* 0x000fe4000f8e0206 */
[----:B------:R-:W-:Y:S11]  /*7590*/  UIMAD UR36, UR8, UR50, UR4 ;  /* 0x00000032082472a4 */ /* 0x000ff6000f8e0204 */
[----:B------:R-:W-:Y:S01]  /*75a0*/  @!UPT UIADD3 URZ, UPT, UPT, URZ, URZ, URZ ;  /* 0x000000fffffff290 */ /* 0x000fe2000fffe0ff */
.L_x_128:
[----:B------:R-:W-:Y:S01]  /*75b0*/  UISETP.NE.AND UP0, UPT, UR38, 0x1, UPT ;  /* 0x000000012600788c */ /* 0x000fe2000bf05270 */
[----:B------:R-:W-:Y:S04]  /*75c0*/  @P0 SHF.R.U32.HI R4, RZ, 0x10, R5 ;  /* 0x00000010ff040819 */ /* 0x000fe80000011605 */
[----:B------:R-:W-:Y:S06]  /*75d0*/  @P0 R2UR UR54, R4 ;  /* 0x00000000043602ca */ /* 0x000fec00000e0000 */
[----:B------:R-:W1:Y:S01]  /*75e0*/  @!UP0 LDCU.128 UR12, c[0x0][0xc10] ;  /* 0x00018200ff0c87ac */ /* 0x000e620008000c00 */
[----:B------:R-:W2:Y:S01]  /*75f0*/  @!UP0 LDCU UR5, c[0x0][0xc0c] ;  /* 0x00018180ff0587ac */ /* 0x000ea20008000800 */
[----:B------:R-:W3:Y:S01]  /*7600*/  @!UP0 LDCU UR10, c[0x0][0xc20] ;  /* 0x00018400ff0a87ac */ /* 0x000ee20008000800 */
[----:B-1----:R-:W-:Y:S02]  /*7610*/  UIMAD.WIDE.U32 UR8, UR37, UR12, URZ ;  /* 0x0000000c250872a5 */ /* 0x002fe4000f8e00ff */
[----:B------:R-:W-:Y:S02]  /*7620*/  UIMAD.WIDE.U32 UR6, UR36, UR15, URZ ;  /* 0x0000000f240672a5 */ /* 0x000fe4000f8e00ff */
[----:B------:R-:W-:Y:S03]  /*7630*/  @!UP0 UISETP.NE.AND UP1, UPT, UR14, 0x1, UPT ;  /* 0x000000010e00888c */ /* 0x000fe6000bf25270 */
[----:B------:R-:W-:Y:S01]  /*7640*/  @!UP0 UMOV UR4, UR9 ;  /* 0x0000000900048c82 */ /* 0x000fe20008000000 */
[----:B--2---:R-:W-:Y:S02]  /*7650*/  @!UP0 UISETP.NE.AND UP2, UPT, UR5, 0x1, UPT ;  /* 0x000000010500888c */ /* 0x004fe4000bf45270 */
[----:B------:R-:W-:Y:S01]  /*7660*/  @!UP0 USHF.R.U32.HI UR4, URZ, UR13, UR4 ;  /* 0x0000000dff048299 */ /* 0x000fe20008011604 */
[----:B------:R-:W-:Y:S02]  /*7670*/  @!UP0 UMOV UR6, UR7 ;  /* 0x0000000700068c82 */ /* 0x000fe40008000000 */
[----:B---3--:R-:W-:Y:S02]  /*7680*/  @!UP0 USHF.R.U32.HI UR6, URZ, UR10, UR6 ;  /* 0x0000000aff068299 */ /* 0x008fe40008011606 */
[----:B------:R-:W-:Y:S02]  /*7690*/  @!UP0 USEL UR7, UR37, UR4, !UP2 ;  /* 0x0000000425078287 */ /* 0x000fe4000d000000 */
[----:B------:R-:W-:Y:S04]  /*76a0*/  @!UP0 USEL UR6, UR36, UR6, !UP1 ;  /* 0x0000000624068287 */ /* 0x000fe8000c800000 */
[----:B------:R-:W-:Y:S02]  /*76b0*/  @!UP0 UIADD3 UR4, UPT, UPT, -UR7, UR6, URZ ;  /* 0x0000000607048290 */ /* 0x000fe4000fffe1ff */
[----:B------:R-:W-:Y:S02]  /*76c0*/  @!UP0 UIADD3 UR6, UPT, UPT, UR7, -UR6, URZ ;  /* 0x8000000607068290 */ /* 0x000fe4000fffe0ff */
[----:B------:R-:W-:Y:S02]  /*76d0*/  @!UP0 UIMAD UR37, UR4, UR5, UR37 ;  /* 0x00000005042582a4 */ /* 0x000fe4000f8e0225 */
[----:B------:R-:W-:Y:S02]  /*76e0*/  @!UP0 UIMAD UR36, UR6, UR14, UR36 ;  /* 0x0000000e062482a4 */ /* 0x000fe4000f8e0224 */
[----:B------:R-:W-:Y:S09]  /*76f0*/  ULOP3.LUT UP0, URZ, UR55, 0x1b0, URZ, 0xc0, !UPT ;  /* 0x000001b037ff7892 */ /* 0x000ff2000f80c0ff */
[----:B------:R-:W-:Y:S05]  /*7700*/  BRA.U !UP0, `(.L_x_129) ;  /* 0x0000000108407547 */ /* 0x000fea000b800000 */
[----:B------:R-:W1:Y:S01]  /*7710*/  LDCU.64 UR8, c[0x4][0x80] ;  /* 0x01001000ff0877ac */ /* 0x000e620008000a00 */
[----:B------:R-:W-:Y:S01]  /*7720*/  MOV R15, 0x0 ;  /* 0x00000000000f7802 */ /* 0x000fe20000000f00 */
[----:B------:R-:W-:Y:S02]  /*7730*/  HFMA2 R12, -RZ, RZ, 0, 5.9604644775390625e-08 ;  /* 0x00000001ff0c7431 */ /* 0x000fe400000001ff */
[----:B------:R-:W-:Y:S02]  /*7740*/  IMAD.MOV.U32 R8, RZ, RZ, 0x70 ;  /* 0x00000070ff087424 */ /* 0x000fe400078e00ff */
[----:B------:R-:W-:Y:S01]  /*7750*/  IMAD.MOV.U32 R13, RZ, RZ, RZ ;  /* 0x000000ffff0d7224 */ /* 0x000fe200078e00ff */
[----:B------:R-:W2:Y:S01]  /*7760*/  LDCU.64 UR6, c[0x4][0x88] ;  /* 0x01001100ff0677ac */ /* 0x000ea20008000a00 */
[----:B------:R-:W3:Y:S01]  /*7770*/  LDC.64 R14, c[0x4][R15] ;  /* 0x010000000f0e7b82 */ /* 0x000ee20000000a00 */
[----:B------:R-:W4:Y:S01]  /*7780*/  LDCU.64 UR4, c[0x4][0x8] ;  /* 0x01000100ff0477ac */ /* 0x000f220008000a00 */
[----:B-1----:R-:W-:Y:S01]  /*7790*/  MOV R5, UR9 ;  /* 0x0000000900057c02 */ /* 0x002fe20008000f00 */
[----:B------:R-:W-:Y:S01]  /*77a0*/  IMAD.U32 R4, RZ, RZ, UR8 ;  /* 0x00000008ff047e24 */ /* 0x000fe2000f8e00ff */
[----:B--2---:R-:W-:Y:S01]  /*77b0*/  MOV R7, UR7 ;  /* 0x0000000700077c02 */ /* 0x004fe20008000f00 */
[----:B------:R-:W-:Y:S01]  /*77c0*/  IMAD.U32 R6, RZ, RZ, UR6 ;  /* 0x00000006ff067e24 */ /* 0x000fe2000f8e00ff */
[----:B----4-:R-:W-:Y:S01]  /*77d0*/  MOV R11, UR5 ;  /* 0x00000005000b7c02 */ /* 0x010fe20008000f00 */
[----:B------:R-:W-:Y:S02]  /*77e0*/  IMAD.U32 R10, RZ, RZ, UR4 ;  /* 0x00000004ff0a7e24 */ /* 0x000fe4000f8e00ff */
[----:B------:R-:W-:Y:S07]  /*77f0*/  LEPC R20, `(.L_x_129) ;  /* 0x000000001014794e */ /* 0x000fee0000000000 */
[----:B---3-5:R-:W-:Y:S05]  /*7800*/  CALL.ABS.NOINC R14 ;  /* 0x000000000e007343 */ /* 0x028fea0003c00000 */
.L_x_129:
[----:B------:R-:W-:Y:S01]  /*7810*/  LOP3.LUT P0, RZ, R89, 0x1b0, RZ, 0xc0, !PT ;  /* 0x000001b059ff7812 */ /* 0x000fe2000780c0ff */
[----:B------:R-:W-:Y:S11]  /*7820*/  BSSY.RECONVERGENT B6, `(.L_x_130) ;  /* 0x0000013000067945 */ /* 0x000ff60003800200 */
[----:B------:R-:W-:Y:S01]  /*7830*/  @!UPT UIADD3 URZ, UPT, UPT, URZ, URZ, URZ ;  /* 0x000000fffffff290 */ /* 0x000fe2000fffe0ff */
[----:B------:R-:W-:Y:S05]  /*7840*/  @!P0 BRA `(.L_x_131) ;  /* 0x0000000000408947 */ /* 0x000fea0003800000 */
        /* <DEDUP_REMOVED lines=16> */
.L_x_131:
[----:B------:R-:W-:Y:S05]  /*7950*/  BSYNC.RECONVERGENT B6 ;  /* 0x0000000000067941 */ /* 0x000fea0003800200 */
.L_x_130:
[----:B------:R-:W-:Y:S02]  /*7960*/  R2UR UR4, R88 ;  /* 0x00000000580472ca */ /* 0x000fe400000e0000 */
[----:B------:R-:W-:Y:S02]  /*7970*/  ISETP.NE.U32.AND P3, PT, R74, RZ, PT ;  /* 0x000000ff4a00720c */ /* 0x000fe40003f65070 */
[----:B------:R-:W-:Y:S02]  /*7980*/  ISETP.NE.U32.AND P4, PT, R70, RZ, PT ;  /* 0x000000ff4600720c */ /* 0x000fe40003f85070 */
[----:B------:R-:W-:Y:S02]  /*7990*/  ISETP.NE.AND.EX P3, PT, R75, RZ, PT, P3 ;  /* 0x000000ff4b00720c */ /* 0x000fe40003f65330 */
[----:B------:R-:W-:Y:S02]  /*79a0*/  PLOP3.LUT P1, PT, PT, PT, PT, 0x8, 0x80 ;  /* 0x000000000080781c */ /* 0x000fe40003f2e170 */
[----:B------:R-:W-:Y:S03]  /*79b0*/  ISETP.NE.AND.EX P4, PT, R71, RZ, PT, P4 ;  /* 0x000000ff4700720c */ /* 0x000fe60003f85340 */
[----:B------:R-:W-:Y:S06]  /*79c0*/  UISETP.NE.AND UP1, UPT, UR4, URZ, UPT ;  /* 0x000000ff0400728c */ /* 0x000fec000bf25270 */
[----:B------:R-:W-:Y:S05]  /*79d0*/  PLOP3.LUT P0, PT, PT, PT, UP1, 0x80, 0x8 ;  /* 0x000000000008781c */ /* 0x000fea0003f0f018 */
[----:B------:R-:W1:Y:S08]  /*79e0*/  @UP1 LDCU.64 UR4, c[0x0][0x988] ;  /* 0x00013100ff0417ac */ /* 0x000e700008000a00 */
[----:B------:R-:W-:Y:S01]  /*79f0*/  @P0 PLOP3.LUT P1, PT, P3, PT, PT, 0x80, 0x8 ;  /* 0x000000000008081c */ /* 0x000fe20001f2f070 */
[----:B-1----:R-:W-:Y:S04]  /*7a00*/  @UP1 UISETP.NE.U32.AND UP0, UPT, UR4, URZ, UPT ;  /* 0x000000ff0400128c */ /* 0x002fe8000bf05070 */
[----:B------:R-:W-:Y:S04]  /*7a10*/  @UP1 UISETP.NE.AND.EX UP0, UPT, UR5, URZ, UPT, UP0 ;  /* 0x000000ff0500128c */ /* 0x000fe8000bf05300 */
[----:B------:R-:W-:Y:S01]  /*7a20*/  @UP1 USEL UR4, URZ, 0xffffffff, UP0 ;  /* 0xffffffffff041887 */ /* 0x000fe20008000000 */
[----:B------:R-:W-:Y:S11]  /*7a30*/  @!P3 BRA `(.L_x_132) ;  /* 0x000000000030b947 */ /* 0x000ff60003800000 */
[----:B------:R-:W-:Y:S01]  /*7a40*/  ISETP.NE.U32.AND P2, PT, R72, RZ, PT ;  /* 0x000000ff4800720c */ /* 0x000fe20003f45070 */
[----:B------:R-:W1:Y:S01]  /*7a50*/  LDCU.64 UR6, c[0x0][0x358] ;  /* 0x00006b00ff0677ac */ /* 0x000e620008000a00 */
[----:B------:R-:W-:Y:S02]  /*7a60*/  IMAD.MOV.U32 R84, RZ, RZ, 0x1 ;  /* 0x00000001ff547424 */ /* 0x000fe400078e00ff */
[----:B------:R-:W-:Y:S11]  /*7a70*/  ISETP.NE.AND.EX P2, PT, R73, RZ, PT, P2 ;  /* 0x000000ff4900720c */ /* 0x000ff60003f45320 */
[----:B------:R-:W-:Y:S02]  /*7a80*/  @!UPT UIADD3 URZ, UPT, UPT, URZ, URZ, URZ ;  /* 0x000000fffffff290 */ /* 0x000fe4000fffe0ff */
[----:B------:R-:W2:Y:S01]  /*7a90*/  @P2 LDC.64 R4, c[0x0][0x988] ;  /* 0x00026200ff042b82 */ /* 0x000ea20000000a00 */
[----:B------:R-:W-:Y:S04]  /*7aa0*/  @P2 IMAD R0, R74, UR44, RZ ;  /* 0x0000002c4a002c24 */ /* 0x000fe8000f8e02ff */
[----:B--2---:R-:W-:Y:S04]  /*7ab0*/  @P2 IMAD.WIDE R4, R0, 0x4, R4 ;  /* 0x0000000400042825 */ /* 0x004fe800078e0204 */
[----:B------:R-:W-:Y:S01]  /*7ac0*/  HFMA2 R0, -RZ, RZ, 0, 5.9604644775390625e-08 ;  /* 0x00000001ff007431 */ /* 0x000fe200000001ff */
[----:B-1---5:R1:W5:Y:S04]  /*7ad0*/  @P2 LDG.E R39, desc[UR6][R4.64] ;  /* 0x0000000604272981 */ /* 0x022368000c1e1900 */
[----:B------:R-:W-:Y:S01]  /*7ae0*/  @!P2 PRMT R84, R0, 0x7610, R84 ;  /* 0x000076100054a816 */ /* 0x000fe20000000054 */
[----:B-1----:R-:W2:Y:S06]  /*7af0*/  @!P2 LDC R39, c[0x0][0x980] ;  /* 0x00026000ff27ab82 */ /* 0x002eac0000000800 */
.L_x_132:
[----:B------:R-:W-:Y:S05]  /*7b00*/  @!P4 BRA `(.L_x_133) ;  /* 0x000000000024c947 */ /* 0x000fea0003800000 */
[----:B------:R-:W-:Y:S01]  /*7b10*/  ISETP.NE.U32.AND P2, PT, R68, RZ, PT ;  /* 0x000000ff4400720c */ /* 0x000fe20003f45070 */
[----:B------:R-:W1:Y:S03]  /*7b20*/  LDCU.64 UR6, c[0x0][0x358] ;  /* 0x00006b00ff0677ac */ /* 0x000e660008000a00 */
[----:B------:R-:W-:Y:S11]  /*7b30*/  ISETP.NE.AND.EX P2, PT, R69, RZ, PT, P2 ;  /* 0x000000ff4500720c */ /* 0x000ff60003f45320 */
[----:B------:R-:W-:Y:S02]  /*7b40*/  @!UPT UIADD3 URZ, UPT, UPT, URZ, URZ, URZ ;  /* 0x000000fffffff290 */ /* 0x000fe4000fffe0ff */
[----:B------:R-:W3:Y:S01]  /*7b50*/  @P2 LDC.64 R4, c[0x0][0x9a8] ;  /* 0x00026a00ff042b82 */ /* 0x000ee20000000a00 */
[----:B------:R-:W-:Y:S04]  /*7b60*/  @P2 IMAD R0, R70, UR44, RZ ;  /* 0x0000002c46002c24 */ /* 0x000fe8000f8e02ff */
[----:B---3--:R-:W-:Y:S05]  /*7b70*/  @P2 IMAD.WIDE R4, R0, 0x4, R4 ;  /* 0x0000000400042825 */ /* 0x008fea00078e0204 */
[----:B-1---5:R1:W5:Y:S02]  /*7b80*/  @P2 LDG.E R38, desc[UR6][R4.64] ;  /* 0x0000000604262981 */ /* 0x022364000c1e1900 */
[----:B-1----:R-:W3:Y:S02]  /*7b90*/  @!P2 LDC R38, c[0x0][0x9a0] ;  /* 0x00026800ff26ab82 */ /* 0x002ee40000000800 */
.L_x_133:
[----:B--2--5:R-:W-:Y:S01]  /*7ba0*/  @P0 FSETP.NEU.AND P4, PT, R39, RZ, PT ;  /* 0x000000ff2700020b */ /* 0x024fe20003f8d000 */
[----:B------:R-:W-:Y:S01]  /*7bb0*/  IMAD.U32 R0, RZ, RZ, UR4 ;  /* 0x00000004ff007e24 */ /* 0x000fe2000f8e00ff */
[----:B------:R-:W-:Y:S01]  /*7bc0*/  @P0 LOP3.LUT P2, RZ, R84, 0xff, RZ, 0xc0, !PT ;  /* 0x000000ff54ff0812 */ /* 0x000fe2000784c0ff */
[----:B------:R-:W-:Y:S01]  /*7bd0*/  BSSY B1, `(.L_x_134) ;  /* 0x0000037000017945 */ /* 0x000fe20003800000 */
[----:B------:R-:W-:Y:S01]  /*7be0*/  @P0 SEL R3, RZ, 0xffffffff, P4 ;  /* 0xffffffffff030807 */ /* 0x000fe20002000000 */
[----:B------:R-:W-:Y:S01]  /*7bf0*/  IMAD.IADD R2, R37, 0x1, R2 ;  /* 0x0000000125027824 */ /* 0x000fe200078e0202 */
[----:B------:R-:W-:Y:S02]  /*7c00*/  LEA R22, R36, UR43, 0x3 ;  /* 0x0000002b24167c11 */ /* 0x000fe4000f8e18ff */
[----:B------:R-:W-:Y:S02]  /*7c10*/  CS2R R66, SRZ ;  /* 0x0000000000427805 */ /* 0x000fe4000001ff00 */
[----:B------:R-:W-:Y:S02]  /*7c20*/  @P1 SEL R3, R0, R3, !P2 ;  /* 0x0000000300031207 */ /* 0x000fe40005000000 */
[----:B------:R-:W-:Y:S02]  /*7c30*/  CS2R R64, SRZ ;  /* 0x0000000000407805 */ /* 0x000fe4000001ff00 */
[----:B------:R-:W-:Y:S02]  /*7c40*/  PLOP3.LUT P5, PT, PT, PT, PT, 0x8, 0x80 ;  /* 0x000000000080781c */ /* 0x000fe40003fae170 */
[----:B------:R-:W-:Y:S02]  /*7c50*/  CS2R R18, SRZ ;  /* 0x0000000000127805 */ /* 0x000fe4000001ff00 */
[----:B------:R-:W-:Y:S02]  /*7c60*/  @P0 LOP3.LUT R3, R3, 0x1, RZ, 0xc0, !PT ;  /* 0x0000000103030812 */ /* 0x000fe400078ec0ff */
[----:B------:R-:W-:Y:S02]  /*7c70*/  CS2R R16, SRZ ;  /* 0x0000000000107805 */ /* 0x000fe4000001ff00 */
[----:B------:R-:W-:Y:S11]  /*7c80*/  ISETP.NE.U32.OR P1, PT, R3, 0x1, !P0 ;  /* 0x000000010300780c */ /* 0x000ff60004725470 */
[----:B------:R-:W-:Y:S02]  /*7c90*/  @!UPT UIADD3 URZ, UPT, UPT, URZ, URZ, URZ ;  /* 0x000000fffffff290 */ /* 0x000fe4000fffe0ff */
[----:B------:R-:W-:Y:S04]  /*7ca0*/  @P1 SHF.L.U32 R0, R79, 0x1f, RZ ;  /* 0x0000001f4f001819 */ /* 0x000fe800000006ff */
[----:B------:R1:W2:Y:S02]  /*7cb0*/  @P1 SYNCS.PHASECHK.TRANS64.TRYWAIT P0, [UR43+0x360], R0 ;  /* 0x00036000ff0015a7 */ /* 0x0002a4000800112b */
[----:B-1----:R-:W-:Y:S04]  /*7cc0*/  SHF.L.U32 R0, R81, 0x1f, RZ ;  /* 0x0000001f51007819 */ /* 0x002fe800000006ff */
[----:B------:R1:W4:Y:S01]  /*7cd0*/  SYNCS.PHASECHK.TRANS64.TRYWAIT P4, [R22+URZ+0x390], R0 ;  /* 0x00039000160075a7 */ /* 0x00032200080811ff */
[----:B--2---:R-:W-:Y:S01]  /*7ce0*/  @P1 PLOP3.LUT P5, PT, P0, PT, PT, 0x8, 0x80 ;  /* 0x000000000080181c */ /* 0x004fe200007ae170 */
[----:B------:R-:W-:Y:S01]  /*7cf0*/  @!UPT UIADD3 URZ, UPT, UPT, URZ, URZ, URZ ;  /* 0x000000fffffff290 */ /* 0x000fe2000fffe0ff */
[----:B-1----:R-:W-:Y:S11]  /*7d00*/  @!P1 BRA `(.L_x_135) ;  /* 0x00000000008c9947 */ /* 0x002ff60003800000 */
[----:B------:R-:W-:Y:S01]  /*7d10*/  R2UR UR5, R87 ;  /* 0x00000000570572ca */ /* 0x000fe200000e0000 */
[----:B------:R-:W-:Y:S01]  /*7d20*/  BSSY B0, `(.L_x_136) ;  /* 0x0000014000007945 */ /* 0x000fe20003800000 */
[----:B------:R-:W-:Y:S02]  /*7d30*/  R2UR UR4, R86 ;  /* 0x00000000560472ca */ /* 0x000fe400000e0000 */
[----:B------:R-:W-:Y:S02]  /*7d40*/  CS2R R18, SRZ ;  /* 0x0000000000127805 */ /* 0x000fe4000001ff00 */
[----:B------:R-:W-:Y:S02]  /*7d50*/  FSETP.NEU.AND P2, PT, R39, RZ, PT ;  /* 0x000000ff2700720b */ /* 0x000fe40003f4d000 */
[----:B------:R-:W-:Y:S02]  /*7d60*/  CS2R R16, SRZ ;  /* 0x0000000000107805 */ /* 0x000fe4000001ff00 */
[----:B------:R-:W-:Y:S02]  /*7d70*/  LOP3.LUT P1, RZ, R84, 0xff, RZ, 0xc0, !PT ;  /* 0x000000ff54ff7812 */ /* 0x000fe4000782c0ff */
[----:B------:R-:W-:Y:S02]  /*7d80*/  CS2R R66, SRZ ;  /* 0x0000000000427805 */ /* 0x000fe4000001ff00 */
[----:B------:R-:W-:Y:S02]  /*7d90*/  SEL R3, RZ, 0xffffffff, P2 ;  /* 0xffffffffff037807 */ /* 0x000fe40001000000 */
[----:B------:R-:W-:Y:S02]  /*7da0*/  CS2R R64, SRZ ;  /* 0x0000000000407805 */ /* 0x000fe4000001ff00 */
[----:B------:R-:W-:Y:S04]  /*7db0*/  ISETP.NE.U32.AND P0, PT, RZ, UR5, PT ;  /* 0x00000005ff007c0c */ /* 0x000fe8000bf05070 */
[----:B------:R-:W-:Y:S04]  /*7dc0*/  ISETP.NE.AND.EX P0, PT, RZ, UR4, PT, P0 ;  /* 0x00000004ff007c0c */ /* 0x000fe8000bf05300 */
[----:B------:R-:W-:Y:S04]  /*7dd0*/  SEL R4, RZ, 0xffffffff, P0 ;  /* 0xffffffffff047807 */ /* 0x000fe80000000000 */
[----:B------:R-:W-:Y:S04]  /*7de0*/  @P3 SEL R3, R4, R3, !P1 ;  /* 0x0000000304033207 */ /* 0x000fe80004800000 */
[----:B------:R-:W-:Y:S04]  /*7df0*/  LOP3.LUT R3, R3, 0x1, RZ, 0xc0, !PT ;  /* 0x0000000103037812 */ /* 0x000fe800078ec0ff */
[----:B------:R-:W-:Y:S01]  /*7e00*/  ISETP.NE.U32.AND P0, PT, R3, 0x1, PT ;  /* 0x000000010300780c */ /* 0x000fe20003f05070 */
[----:B------:R-:W-:Y:S01]  /*7e10*/  @!UPT UIADD3 URZ, UPT, UPT, URZ, URZ, URZ ;  /* 0x000000fffffff290 */ /* 0x000fe2000fffe0ff */
[----:B------:R-:W-:Y:S11]  /*7e20*/  @!P5 BRA `(.L_x_137) ;  /* 0x00000000000cd947 */ /* 0x000ff60003800000 */
[----:B------:R-:W-:Y:S04]  /*7e30*/  SHF.L.U32 R4, R79, 0x1f, RZ ;  /* 0x0000001f4f047819 */ /* 0x000fe800000006ff */
[----:B------:R-:W1:Y:S02]  /*7e40*/  SYNCS.PHASECHK.TRANS64.TRYWAIT P1, [UR43+0x360], R4 ;  /* 0x00036004ff0075a7 */ /* 0x000e64000802112b */
[----:B-1----:R-:W-:Y:S05]  /*7e50*/  @!P1 BRA `(.L_x_138) ;  /* 0x0000002400fc9947 */ /* 0x002fea0003800000 */
.L_x_137:
[----:B------:R-:W-:Y:S05]  /*7e60*/  BSYNC B0 ;  /* 0x0000000000007941 */ /* 0x000fea0003800000 */
.L_x_136:
[----:B------:R-:W2:Y:S01]  /*7e70*/  S2UR UR5, SR_CgaCtaId ;  /* 0x00000000000579c3 */ /* 0x000ea20000008800 */
[----:B------:R1:W1:Y:S01]  /*7e80*/  @P0 LDS.128 R16, [R83+UR43+0x400] ;  /* 0x0004002b53100984 */ /* 0x0002620008000c00 */
[----:B------:R-:W-:Y:S01]  /*7e90*/  UIADD3 UR4, UPT, UPT, UR43, 0x368, URZ ;  /* 0x000003682b047890 */ /* 0x000fe2000fffe0ff */
[----:B------:R-:W-:Y:S02]  /*7ea0*/  LOP3.LUT R79, R79, 0x1, RZ, 0x3c, !PT ;  /* 0x000000014f4f7812 */ /* 0x000fe400078e3cff */
[----:B------:R1:W1:Y:S01]  /*7eb0*/  @P0 LDS.128 R64, [R82+0x10] ;  /* 0x0000100052400984 */ /* 0x0002620000000c00 */
[----:B------:R-:W-:Y:S01]  /*7ec0*/  @!PT LDS RZ, [RZ] ;  /* 0x00000000fffff984 */ /* 0x000fe20000000800 */
[----:B------:R-:W-:Y:S01]  /*7ed0*/  @!PT LDS RZ, [RZ] ;  /* 0x00000000fffff984 */ /* 0x000fe20000000800 */
[----:B------:R-:W-:Y:S01]  /*7ee0*/  @!PT LDS RZ, [RZ] ;  /* 0x00000000fffff984 */ /* 0x000fe20000000800 */
[----:B------:R-:W-:Y:S01]  /*7ef0*/  @!PT LDS RZ, [RZ] ;  /* 0x00000000fffff984 */ /* 0x000fe20000000800 */
[----:B------:R5:W-:Y:S06]  /*7f00*/  MEMBAR.ALL.CTA ;  /* 0x0000000000007992 */ /* 0x000bec0000008000 */
[----:B-----5:R-:W5:Y:S01]  /*7f10*/  FENCE.VIEW.ASYNC.S ;  /* 0x00000000000073c6 */ /* 0x020f620000000000 */
[----:B--2---:R-:W-:Y:S09]  /*7f20*/  UPRMT UR4, UR5, 0x654, UR4 ;  /* 0x0000065405047896 */ /* 0x004ff20008000004 */
[----:B-----5:R-:W-:Y:S03]  /*7f30*/  SYNCS.ARRIVE.TRANS64.RED.A1T0 RZ, [UR4], RZ ;  /* 0x000000ffffff79a7 */ /* 0x020fe60008100404 */
.L_x_135:
[----:B------:R-:W-:Y:S05]  /*7f40*/  BSYNC B1 ;  /* 0x0000000000017941 */ /* 0x000fea0003800000 */
.L_x_134:
[----:B-1----:R-:W-:Y:S04]  /*7f50*/  SHF.R.U32.HI R3, RZ, 0x15, R2 ;  /* 0x00000015ff037819 */ /* 0x002fe80000011602 */
[----:B------:R-:W-:Y:S01]  /*7f60*/  LOP3.LUT P0, RZ, R3, 0x3, R85, 0x48, !PT ;  /* 0x0000000303ff7812 */ /* 0x000fe20007804855 */
[----:B------:R-:W-:Y:S01]  /*7f70*/  @!UPT UIADD3 URZ, UPT, UPT, URZ, URZ, URZ ;  /* 0x000000fffffff290 */ /* 0x000fe2000fffe0ff */
[----:B----4-:R-:W-:Y:S11]  /*7f80*/  @P4 BRA `(.L_x_139) ;  /* 0x0000000000084947 */ /* 0x010ff60003800000 */
[----:B------:R-:W1:Y:S02]  /*7f90*/  SYNCS.PHASECHK.TRANS64.TRYWAIT P1, [R22+URZ+0x390], R0 ;  /* 0x00039000160075a7 */ /* 0x000e6400080211ff */
[----:B-1----:R-:W-:Y:S05]  /*7fa0*/  @!P1 BRA `(.L_x_140) ;  /* 0x0000002400c09947 */ /* 0x002fea0003800000 */
.L_x_139:
[----:B------:R-:W-:Y:S05]  /*7fb0*/  @!P0 BRA `(.L_x_141) ;  /* 0x0000000000408947 */ /* 0x000fea0003800000 */
[----:B------:R-:W2:Y:S01]  /*7fc0*/  LDCU.64 UR8, c[0x4][0x70] ;  /* 0x01000e00ff0877ac */ /* 0x000ea20008000a00 */
[----:B------:R-:W-:Y:S01]  /*7fd0*/  MOV R15, 0x0 ;  /* 0x00000000000f7802 */ /* 0x000fe20000000f00 */
[----:B------:R-:W-:Y:S02]  /*7fe0*/  HFMA2 R12, -RZ, RZ, 0, 5.9604644775390625e-08 ;  /* 0x00000001ff0c7431 */ /* 0x000fe400000001ff */
[----:B------:R-:W-:Y:S02]  /*7ff0*/  IMAD.MOV.U32 R8, RZ, RZ, 0x192 ;  /* 0x00000192ff087424 */ /* 0x000fe400078e00ff */
[----:B------:R-:W-:Y:S01]  /*8000*/  IMAD.MOV.U32 R13, RZ, RZ, RZ ;  /* 0x000000ffff0d7224 */ /* 0x000fe200078e00ff */
[----:B------:R-:W4:Y:S01]  /*8010*/  LDCU.64 UR6, c[0x4][0x78] ;  /* 0x01000f00ff0677ac */ /* 0x000f220008000a00 */
[----:B------:R-:W1:Y:S01]  /*8020*/  LDC.64 R14, c[0x4][R15] ;  /* 0x010000000f0e7b82 */ /* 0x000e620000000a00 */
[----:B------:R-:W5:Y:S01]  /*8030*/  LDCU.64 UR4, c[0x4][0x10] ;  /* 0x01000200ff0477ac */ /* 0x000f620008000a00 */
[----:B--2---:R-:W-:Y:S01]  /*8040*/  MOV R5, UR9 ;  /* 0x0000000900057c02 */ /* 0x004fe20008000f00 */
[----:B------:R-:W-:Y:S01]  /*8050*/  IMAD.U32 R4, RZ, RZ, UR8 ;  /* 0x00000008ff047e24 */ /* 0x000fe2000f8e00ff */
[----:B----4-:R-:W-:Y:S01]  /*8060*/  MOV R7, UR7 ;  /* 0x0000000700077c02 */ /* 0x010fe20008000f00 */
[----:B------:R-:W-:Y:S01]  /*8070*/  IMAD.U32 R6, RZ, RZ, UR6 ;  /* 0x00000006ff067e24 */ /* 0x000fe2000f8e00ff */
[----:B-----5:R-:W-:Y:S01]  /*8080*/  MOV R11, UR5 ;  /* 0x00000005000b7c02 */ /* 0x020fe20008000f00 */
[----:B------:R-:W-:Y:S02]  /*8090*/  IMAD.U32 R10, RZ, RZ, UR4 ;  /* 0x00000004ff0a7e24 */ /* 0x000fe4000f8e00ff */
[----:B------:R-:W-:Y:S07]  /*80a0*/  LEPC R20, `(.L_x_141) ;  /* 0x000000001014794e */ /* 0x000fee0000000000 */
[----:B-1-3--:R-:W-:Y:S05]  /*80b0*/  CALL.ABS.NOINC R14 ;  /* 0x000000000e007343 */ /* 0x00afea0003c00000 */
.L_x_141:
[----:B------:R-:W-:Y:S01]  /*80c0*/  LOP3.LUT P0, RZ, R78, 0x60, RZ, 0xc0, !PT ;  /* 0x000000604eff7812 */ /* 0x000fe2000780c0ff */
[----:B------:R-:W-:Y:S05]  /*80d0*/  WARPSYNC.ALL ;  /* 0x0000000000007948 */ /* 0x000fea0003800000 */
[----:B------:R-:W-:Y:S01]  /*80e0*/  R2UR UR4, R2 ;  /* 0x00000000020472ca */ /* 0x000fe200000e0000 */
[----:B------:R-:W2:Y:S01]  /*80f0*/  S2UR UR6, SR_CgaCtaId ;  /* 0x00000000000679c3 */ /* 0x000ea20000008800 */
[-C--:B------:R-:W-:Y:S01]  /*8100*/  F2FP.F16.E4M3.UNPACK_B R2, R16.reuse ;  /* 0x00000010ff02723e */ /* 0x080fe200020006ff */
[----:B------:R-:W-:Y:S01]  /*8110*/  BSSY.RECONVERGENT B0, `(.L_x_142) ;  /* 0x00000b3000007945 */ /* 0x000fe20003800200 */
[----:B------:R-:W-:Y:S02]  /*8120*/  F2FP.F16.E4M3.UNPACK_B R16, R16.H1 ;  /* 0x00000010ff10723e */ /* 0x000fe400030006ff */
[----:B------:R-:W-:Y:S01]  /*8130*/  R2UR UR5, R22 ;  /* 0x00000000160572ca */ /* 0x000fe200000e0000 */
[----:B-1----:R-:W-:Y:S01]  /*8140*/  HADD2.F32 R0, -RZ, R2.H0_H0 ;  /* 0x20000002ff007230 */ /* 0x002fe20000004100 */
[-C--:B------:R-:W-:Y:S01]  /*8150*/  F2FP.F16.E4M3.UNPACK_B R42, R17.reuse ;  /* 0x00000011ff2a723e */ /* 0x080fe200020006ff */
[--C-:B------:R-:W-:Y:S01]  /*8160*/  HADD2.F32 R3, -RZ, R16.reuse.H0_H0 ;  /* 0x20000010ff037230 */ /* 0x100fe20000004100 */
[----:B------:R-:W-:Y:S01]  /*8170*/  F2FP.F16.E4M3.UNPACK_B R44, R17.H1 ;  /* 0x00000011ff2c723e */ /* 0x000fe200030006ff */
[----:B------:R-:W-:Y:S01]  /*8180*/  HADD2.F32 R40, -RZ, R16.H1_H1 ;  /* 0x30000010ff287230 */ /* 0x000fe20000004100 */
[-C--:B------:R-:W-:Y:S01]  /*8190*/  F2FP.F16.E4M3.UNPACK_B R46, R18.reuse ;  /* 0x00000012ff2e723e */ /* 0x080fe200020006ff */
[----:B------:R-:W-:Y:S01]  /*81a0*/  HADD2.F32 R2, -RZ, R2.H1_H1 ;  /* 0x30000002ff027230 */ /* 0x000fe20000004100 */
[----:B------:R-:W-:Y:S01]  /*81b0*/  F2FP.F16.E4M3.UNPACK_B R48, R18.H1 ;  /* 0x00000012ff30723e */ /* 0x000fe200030006ff */
[--C-:B------:R-:W-:Y:S01]  /*81c0*/  HADD2.F32 R41, -RZ, R42.reuse.H0_H0 ;  /* 0x2000002aff297230 */ /* 0x100fe20000004100 */
[-C--:B------:R-:W-:Y:S01]  /*81d0*/  F2FP.F16.E4M3.UNPACK_B R50, R19.reuse ;  /* 0x00000013ff32723e */ /* 0x080fe200020006ff */
[----:B------:R-:W-:Y:S01]  /*81e0*/  HADD2.F32 R42, -RZ, R42.H1_H1 ;  /* 0x3000002aff2a7230 */ /* 0x000fe20000004100 */
[----:B------:R-:W-:Y:S01]  /*81f0*/  F2FP.F16.E4M3.UNPACK_B R52, R19.H1 ;  /* 0x00000013ff34723e */ /* 0x000fe200030006ff */
[----:B------:R-:W-:Y:S01]  /*8200*/  HADD2.F32 R43, -RZ, R44.H0_H0 ;  /* 0x2000002cff2b7230 */ /* 0x000fe20000004100 */
[----:B------:R-:W-:Y:S01]  /*8210*/  LDTM.16dp32bit_t0_t15.x32 R4, tmem[UR4] ;  /* 0x00000004000479ee */ /* 0x000fe20008a80000 */
[----:B------:R-:W3:Y:S01]  /*8220*/  LDTM.16dp32bit_t16_t31.x32 R4, tmem[UR4+0x20] ;  /* 0x00002004000479ee */ /* 0x000ee20008aa0000 */
[----:B------:R-:W-:Y:S01]  /*8230*/  NOP ;  /* 0x0000000000007918 */ /* 0x000fe20000000000 */
[----:B------:R-:W-:Y:S01]  /*8240*/  UIADD3 UR4, UPT, UPT, UR5, 0x3a0, URZ ;  /* 0x000003a005047890 */ /* 0x000fe2000fffe0ff */
[--C-:B------:R-:W-:Y:S01]  /*8250*/  HADD2.F32 R45, -RZ, R46.reuse.H0_H0 ;  /* 0x2000002eff2d7230 */ /* 0x100fe20000004100 */
[----:B------:R-:W-:Y:S01]  /*8260*/  F2FP.F16.E4M3.UNPACK_B R54, R64 ;  /* 0x00000040ff36723e */ /* 0x000fe200020006ff */
[----:B------:R-:W-:Y:S01]  /*8270*/  HADD2.F32 R46, -RZ, R46.H1_H1 ;  /* 0x3000002eff2e7230 */ /* 0x000fe20000004100 */
[-C--:B------:R-:W-:Y:S01]  /*8280*/  F2FP.F16.E4M3.UNPACK_B R58, R65.reuse ;  /* 0x00000041ff3a723e */ /* 0x080fe200020006ff */
[--C-:B------:R-:W-:Y:S01]  /*8290*/  HADD2.F32 R49, -RZ, R50.reuse.H0_H0 ;  /* 0x20000032ff317230 */ /* 0x100fe20000004100 */
[----:B------:R-:W-:Y:S01]  /*82a0*/  F2FP.F16.E4M3.UNPACK_B R62, R66 ;  /* 0x00000042ff3e723e */ /* 0x000fe200020006ff */
[----:B------:R-:W-:Y:S01]  /*82b0*/  HADD2.F32 R50, -RZ, R50.H1_H1 ;  /* 0x30000032ff327230 */ /* 0x000fe20000004100 */
[----:B------:R-:W-:Y:S01]  /*82c0*/  F2FP.F16.E4M3.UNPACK_B R56, R64.H1 ;  /* 0x00000040ff38723e */ /* 0x000fe200030006ff */
[--C-:B------:R-:W-:Y:S01]  /*82d0*/  HADD2.F32 R53, -RZ, R54.reuse.H0_H0 ;  /* 0x20000036ff357230 */ /* 0x100fe20000004100 */
[----:B------:R-:W-:Y:S01]  /*82e0*/  F2FP.F16.E4M3.UNPACK_B R60, R65.H1 ;  /* 0x00000041ff3c723e */ /* 0x000fe200030006ff */
[----:B------:R-:W-:Y:S01]  /*82f0*/  HADD2.F32 R54, -RZ, R54.H1_H1 ;  /* 0x30000036ff367230 */ /* 0x000fe20000004100 */
[-C--:B------:R-:W-:Y:S01]  /*8300*/  F2FP.F16.E4M3.UNPACK_B R65, R67.reuse ;  /* 0x00000043ff41723e */ /* 0x080fe200020006ff */
[--C-:B------:R-:W-:Y:S01]  /*8310*/  HADD2.F32 R57, -RZ, R58.reuse.H0_H0 ;  /* 0x2000003aff397230 */ /* 0x100fe20000004100 */
[----:B------:R-:W-:Y:S01]  /*8320*/  F2FP.F16.E4M3.UNPACK_B R64, R66.H1 ;  /* 0x00000042ff40723e */ /* 0x000fe200030006ff */
[----:B------:R-:W-:Y:S01]  /*8330*/  HADD2.F32 R58, -RZ, R58.H1_H1 ;  /* 0x3000003aff3a7230 */ /* 0x000fe20000004100 */
[----:B------:R-:W-:Y:S01]  /*8340*/  F2FP.F16.E4M3.UNPACK_B R67, R67.H1 ;  /* 0x00000043ff43723e */ /* 0x000fe200030006ff */
[--C-:B------:R-:W-:Y:S01]  /*8350*/  HADD2.F32 R61, -RZ, R62.reuse.H0_H0 ;  /* 0x2000003eff3d7230 */ /* 0x100fe20000004100 */
[----:B------:R-:W-:Y:S01]  /*8360*/  IADD3 R36, PT, PT, R36, 0x1, RZ ;  /* 0x0000000124247810 */ /* 0x000fe20007ffe0ff */
[----:B------:R-:W-:Y:S02]  /*8370*/  HADD2.F32 R62, -RZ, R62.H1_H1 ;  /* 0x3000003eff3e7230 */ /* 0x000fe40000004100 */
[----:B------:R-:W-:Y:S01]  /*8380*/  HADD2.F32 R44, -RZ, R44.H1_H1 ;  /* 0x3000002cff2c7230 */ /* 0x000fe20000004100 */
[----:B--2---:R-:W-:Y:S01]  /*8390*/  UPRMT UR4, UR6, 0x654, UR4 ;  /* 0x0000065406047896 */ /* 0x004fe20008000004 */
[C---:B---3--:R-:W-:Y:S01]  /*83a0*/  FMUL R4, R38.reuse, R4 ;  /* 0x0000000426047220 */ /* 0x048fe20000400000 */
[C---:B------:R-:W-:Y:S01]  /*83b0*/  FMUL R5, R38.reuse, R5 ;  /* 0x0000000526057220 */ /* 0x040fe20000400000 */
[C---:B------:R-:W-:Y:S01]  /*83c0*/  FMUL R8, R38.reuse, R8 ;  /* 0x0000000826087220 */ /* 0x040fe20000400000 */
[C---:B------:R-:W-:Y:S01]  /*83d0*/  FMUL R9, R38.reuse, R9 ;  /* 0x0000000926097220 */ /* 0x040fe20000400000 */
[C---:B------:R-:W-:Y:S01]  /*83e0*/  FFMA R4, R39.reuse, R0, R4 ;  /* 0x0000000027047223 */ /* 0x040fe20000000004 */
[C---:B------:R-:W-:Y:S01]  /*83f0*/  FFMA R5, R39.reuse, R2, R5 ;  /* 0x0000000227057223 */ /* 0x040fe20000000005 */
[C---:B------:R-:W-:Y:S01]  /*8400*/  FMUL R12, R38.reuse, R12 ;  /* 0x0000000c260c7220 */ /* 0x040fe20000400000 */
[C---:B------:R-:W-:Y:S01]  /*8410*/  FMUL R13, R38.reuse, R13 ;  /* 0x0000000d260d7220 */ /* 0x040fe20000400000 */
[----:B------:R-:W-:Y:S01]  /*8420*/  SYNCS.ARRIVE.TRANS64.RED.A1T0 RZ, [UR4], RZ ;  /* 0x000000ffffff79a7 */ /* 0x000fe20008100404 */
[C---:B------:R-:W-:Y:S01]  /*8430*/  FMUL R16, R38.reuse, R16 ;  /* 0x0000001026107220 */ /* 0x040fe20000400000 */
        /* <DEDUP_REMOVED lines=10> */
[C---:B------:R-:W-:Y:S01]  /*84e0*/  FFMA R6, R39.reuse, R3, R6 ;  /* 0x0000000327067223 */ /* 0x040fe20000000006 */
[C---:B------:R-:W-:Y:S01]  /*84f0*/  FFMA R7, R39.reuse, R40, R7 ;  /* 0x0000002827077223 */ /* 0x040fe20000000007 */
[C---:B------:R-:W-:Y:S01]  /*8500*/  FFMA R8, R39.reuse, R41, R8 ;  /* 0x0000002927087223 */ /* 0x040fe20000000008 */
[C---:B------:R-:W-:Y:S01]  /*8510*/  FFMA R9, R39.reuse, R42, R9 ;  /* 0x0000002a27097223 */ /* 0x040fe20000000009 */
[--C-:B------:R-:W-:Y:S02]  /*8520*/  HADD2.F32 R47, -RZ, R48.reuse.H0_H0 ;  /* 0x20000030ff2f7230 */ /* 0x100fe40000004100 */
[----:B------:R-:W-:Y:S01]  /*8530*/  FFMA R10, R39, R43, R10 ;  /* 0x0000002b270a7223 */ /* 0x000fe2000000000a */
[----:B------:R-:W-:Y:S01]  /*8540*/  F2FP.SATFINITE.E4M3.F32.PACK_AB_MERGE_C R90, R7, R6, RZ ;  /* 0x00000006075a723e */ /* 0x000fe200048070ff */
[C---:B------:R-:W-:Y:S01]  /*8550*/  FFMA R11, R39.reuse, R44, R11 ;  /* 0x0000002c270b7223 */ /* 0x040fe2000000000b */
[C---:B------:R-:W-:Y:S01]  /*8560*/  FFMA R12, R39.reuse, R45, R12 ;  /* 0x0000002d270c7223 */ /* 0x040fe2000000000c */
[----:B------:R-:W-:Y:S01]  /*8570*/  FFMA R13, R39, R46, R13 ;  /* 0x0000002e270d7223 */ /* 0x000fe2000000000d */
[C---:B------:R-:W-:Y:S01]  /*8580*/  FMUL R7, R38.reuse, R24 ;  /* 0x0000001826077220 */ /* 0x040fe20000400000 */
[C---:B------:R-:W-:Y:S01]  /*8590*/  FMUL R24, R38.reuse, R29 ;  /* 0x0000001d26187220 */ /* 0x040fe20000400000 */
[C---:B------:R-:W-:Y:S01]  /*85a0*/  FMUL R29, R38.reuse, R34 ;  /* 0x00000022261d7220 */ /* 0x040fe20000400000 */
[----:B------:R-:W-:Y:S01]  /*85b0*/  F2FP.SATFINITE.E4M3.F32.PACK_AB_MERGE_C R10, R11, R10, RZ ;  /* 0x0000000a0b0a723e */ /* 0x000fe200048070ff */
[--C-:B------:R-:W-:Y:S02]  /*85c0*/  HADD2.F32 R40, -RZ, R65.reuse.H0_H0 ;  /* 0x20000041ff287230 */ /* 0x100fe40000004100 */
[C---:B------:R-:W-:Y:S01]  /*85d0*/  FMUL R14, R38.reuse, R14 ;  /* 0x0000000e260e7220 */ /* 0x040fe20000400000 */
[----:B------:R-:W-:Y:S02]  /*85e0*/  HADD2.F32 R48, -RZ, R48.H1_H1 ;  /* 0x30000030ff307230 */ /* 0x000fe40000004100 */
[C---:B------:R-:W-:Y:S01]  /*85f0*/  FMUL R15, R38.reuse, R15 ;  /* 0x0000000f260f7220 */ /* 0x040fe20000400000 */
[--C-:B------:R-:W-:Y:S02]  /*8600*/  HADD2.F32 R51, -RZ, R52.reuse.H0_H0 ;  /* 0x20000034ff337230 */ /* 0x100fe40000004100 */
[C---:B------:R-:W-:Y:S01]  /*8610*/  FFMA R14, R39.reuse, R47, R14 ;  /* 0x0000002f270e7223 */ /* 0x040fe2000000000e */
[----:B------:R-:W-:Y:S02]  /*8620*/  HADD2.F32 R65, -RZ, R65.H1_H1 ;  /* 0x30000041ff417230 */ /* 0x000fe40000004100 */
[C---:B------:R-:W-:Y:S01]  /*8630*/  FFMA R15, R39.reuse, R48, R15 ;  /* 0x00000030270f7223 */ /* 0x040fe2000000000f */
[C---:B------:R-:W-:Y:S01]  /*8640*/  FFMA R16, R39.reuse, R49, R16 ;  /* 0x0000003127107223 */ /* 0x040fe20000000010 */
[C---:B------:R-:W-:Y:S01]  /*8650*/  FFMA R17, R39.reuse, R50, R17 ;  /* 0x0000003227117223 */ /* 0x040fe20000000011 */
[----:B------:R-:W-:Y:S02]  /*8660*/  HADD2.F32 R52, -RZ, R52.H1_H1 ;  /* 0x30000034ff347230 */ /* 0x000fe40000004100 */
[C---:B------:R-:W-:Y:S01]  /*8670*/  FMUL R18, R38.reuse, R18 ;  /* 0x0000001226127220 */ /* 0x040fe20000400000 */
[C---:B------:R-:W-:Y:S01]  /*8680*/  FMUL R19, R38.reuse, R19 ;  /* 0x0000001326137220 */ /* 0x040fe20000400000 */
[--C-:B------:R-:W-:Y:S02]  /*8690*/  HADD2.F32 R55, -RZ, R56.reuse.H0_H0 ;  /* 0x20000038ff377230 */ /* 0x100fe40000004100 */
[C---:B------:R-:W-:Y:S01]  /*86a0*/  FMUL R3, R38.reuse, R22 ;  /* 0x0000001626037220 */ /* 0x040fe20000400000 */
[C---:B------:R-:W-:Y:S01]  /*86b0*/  FFMA R18, R39.reuse, R51, R18 ;  /* 0x0000003327127223 */ /* 0x040fe20000000012 */
[----:B------:R-:W-:Y:S02]  /*86c0*/  HADD2.F32 R56, -RZ, R56.H1_H1 ;  /* 0x30000038ff387230 */ /* 0x000fe40000004100 */
[C---:B------:R-:W-:Y:S01]  /*86d0*/  FFMA R19, R39.reuse, R52, R19 ;  /* 0x0000003427137223 */ /* 0x040fe20000000013 */
[C---:B------:R-:W-:Y:S01]  /*86e0*/  FMUL R6, R38.reuse, R23 ;  /* 0x0000001726067220 */ /* 0x040fe20000400000 */
[C---:B------:R-:W-:Y:S01]  /*86f0*/  FFMA R0, R39.reuse, R53, R0 ;  /* 0x0000003527007223 */ /* 0x040fe20000000000 */
[C---:B------:R-:W-:Y:S01]  /*8700*/  FFMA R2, R39.reuse, R54, R2 ;  /* 0x0000003627027223 */ /* 0x040fe20000000002 */
[--C-:B------:R-:W-:Y:S02]  /*8710*/  HADD2.F32 R59, -RZ, R60.reuse.H0_H0 ;  /* 0x2000003cff3b7230 */ /* 0x100fe40000004100 */
[C---:B------:R-:W-:Y:S01]  /*8720*/  FFMA R3, R39.reuse, R55, R3 ;  /* 0x0000003727037223 */ /* 0x040fe20000000003 */
[----:B------:R-:W-:Y:S02]  /*8730*/  HADD2.F32 R60, -RZ, R60.H1_H1 ;  /* 0x3000003cff3c7230 */ /* 0x000fe40000004100 */
[C---:B------:R-:W-:Y:S01]  /*8740*/  FMUL R21, R38.reuse, R26 ;  /* 0x0000001a26157220 */ /* 0x040fe20000400000 */
[C---:B------:R-:W-:Y:S01]  /*8750*/  FMUL R22, R38.reuse, R27 ;  /* 0x0000001b26167220 */ /* 0x040fe20000400000 */
[C---:B------:R-:W-:Y:S01]  /*8760*/  FFMA R6, R39.reuse, R56, R6 ;  /* 0x0000003827067223 */ /* 0x040fe20000000006 */
[C---:B------:R-:W-:Y:S01]  /*8770*/  FFMA R7, R39.reuse, R57, R7 ;  /* 0x0000003927077223 */ /* 0x040fe20000000007 */
[C---:B------:R-:W-:Y:S01]  /*8780*/  FMUL R23, R38.reuse, R28 ;  /* 0x0000001c26177220 */ /* 0x040fe20000400000 */
[C---:B------:R-:W-:Y:S01]  /*8790*/  FFMA R20, R39.reuse, R58, R20 ;  /* 0x0000003a27147223 */ /* 0x040fe20000000014 */
[--C-:B------:R-:W-:Y:S02]  /*87a0*/  HADD2.F32 R63, -RZ, R64.reuse.H0_H0 ;  /* 0x20000040ff3f7230 */ /* 0x100fe40000004100 */
[C---:B------:R-:W-:Y:S01]  /*87b0*/  FFMA R21, R39.reuse, R59, R21 ;  /* 0x0000003b27157223 */ /* 0x040fe20000000015 */
[----:B------:R-:W-:Y:S02]  /*87c0*/  HADD2.F32 R64, -RZ, R64.H1_H1 ;  /* 0x30000040ff407230 */ /* 0x000fe40000004100 */
[C---:B------:R-:W-:Y:S01]  /*87d0*/  FFMA R22, R39.reuse, R60, R22 ;  /* 0x0000003c27167223 */ /* 0x040fe20000000016 */
[C---:B------:R-:W-:Y:S01]  /*87e0*/  FMUL R26, R38.reuse, R31 ;  /* 0x0000001f261a7220 */ /* 0x040fe20000400000 */
[C---:B------:R-:W-:Y:S01]  /*87f0*/  FMUL R27, R38.reuse, R32 ;  /* 0x00000020261b7220 */ /* 0x040fe20000400000 */
[C---:B------:R-:W-:Y:S01]  /*8800*/  FFMA R23, R39.reuse, R61, R23 ;  /* 0x0000003d27177223 */ /* 0x040fe20000000017 */
[----:B------:R-:W-:Y:S01]  /*8810*/  FMUL R28, R38, R33 ;  /* 0x00000021261c7220 */ /* 0x000fe20000400000 */
[C---:B------:R-:W-:Y:S01]  /*8820*/  FFMA R24, R39.reuse, R62, R24 ;  /* 0x0000003e27187223 */ /* 0x040fe20000000018 */
[--C-:B------:R-:W-:Y:S02]  /*8830*/  HADD2.F32 R66, -RZ, R67.reuse.H0_H0 ;  /* 0x20000043ff427230 */ /* 0x100fe40000004100 */
[C---:B------:R-:W-:Y:S01]  /*8840*/  FFMA R25, R39.reuse, R63, R25 ;  /* 0x0000003f27197223 */ /* 0x040fe20000000019 */
[----:B------:R-:W-:Y:S02]  /*8850*/  HADD2.F32 R67, -RZ, R67.H1_H1 ;  /* 0x30000043ff437230 */ /* 0x000fe40000004100 */
[----:B------:R-:W-:Y:S01]  /*8860*/  FFMA R26, R39, R64, R26 ;  /* 0x00000040271a7223 */ /* 0x000fe2000000001a */
[----:B------:R-:W-:Y:S01]  /*8870*/  F2FP.SATFINITE.E4M3.F32.PACK_AB_MERGE_C R14, R15, R14, RZ ;  /* 0x0000000e0f0e723e */ /* 0x000fe200048070ff */
[----:B------:R-:W-:Y:S01]  /*8880*/  FFMA R27, R39, R40, R27 ;  /* 0x00000028271b7223 */ /* 0x000fe2000000001b */
[----:B------:R-:W-:Y:S01]  /*8890*/  F2FP.SATFINITE.E4M3.F32.PACK_AB_MERGE_C R18, R19, R18, RZ ;  /* 0x000000121312723e */ /* 0x000fe200048070ff */
[C---:B------:R-:W-:Y:S01]  /*88a0*/  FFMA R28, R39.reuse, R65, R28 ;  /* 0x00000041271c7223 */ /* 0x040fe2000000001c */
[C---:B------:R-:W-:Y:S01]  /*88b0*/  FFMA R29, R39.reuse, R66, R29 ;  /* 0x00000042271d7223 */ /* 0x040fe2000000001d */
[----:B------:R-:W-:Y:S01]  /*88c0*/  FFMA R30, R39, R67, R30 ;  /* 0x00000043271e7223 */ /* 0x000fe2000000001e */
[----:B------:R-:W-:Y:S02]  /*88d0*/  F2FP.SATFINITE.E4M3.F32.PACK_AB_MERGE_C R32, R5, R4, R90 ;  /* 0x000000040520723e */ /* 0x000fe4000480705a */
[----:B------:R-:W-:Y:S02]  /*88e0*/  F2FP.SATFINITE.E4M3.F32.PACK_AB_MERGE_C R33, R9, R8, R10 ;  /* 0x000000080921723e */ /* 0x000fe4000480700a */
[----:B------:R-:W-:Y:S02]  /*88f0*/  F2FP.SATFINITE.E4M3.F32.PACK_AB_MERGE_C R34, R13, R12, R14 ;  /* 0x0000000c0d22723e */ /* 0x000fe4000480700e */
[----:B------:R-:W-:Y:S02]  /*8900*/  F2FP.SATFINITE.E4M3.F32.PACK_AB_MERGE_C R35, R17, R16, R18 ;  /* 0x000000101123723e */ /* 0x000fe40004807012 */
[----:B------:R-:W-:Y:S02]  /*8910*/  F2FP.SATFINITE.E4M3.F32.PACK_AB_MERGE_C R3, R6, R3, RZ ;  /* 0x000000030603723e */ /* 0x000fe400048070ff */
[----:B------:R-:W-:Y:S01]  /*8920*/  F2FP.SATFINITE.E4M3.F32.PACK_AB_MERGE_C R5, R22, R21, RZ ;  /* 0x000000151605723e */ /* 0x000fe200048070ff */
[----:B------:R1:W-:Y:S01]  /*8930*/  STS.128 [R83+UR43+0x1400], R32 ;  /* 0x0014002053007988 */ /* 0x0003e20008000c2b */
[----:B------:R-:W-:Y:S02]  /*8940*/  F2FP.SATFINITE.E4M3.F32.PACK_AB_MERGE_C R6, R26, R25, RZ ;  /* 0x000000191a06723e */ /* 0x000fe400048070ff */
[----:B------:R-:W-:Y:S02]  /*8950*/  F2FP.SATFINITE.E4M3.F32.PACK_AB_MERGE_C R29, R30, R29, RZ ;  /* 0x0000001d1e1d723e */ /* 0x000fe400048070ff */
[----:B------:R-:W-:Y:S02]  /*8960*/  F2FP.SATFINITE.E4M3.F32.PACK_AB_MERGE_C R5, R20, R7, R5 ;  /* 0x000000071405723e */ /* 0x000fe40004807005 */
[----:B------:R-:W-:Y:S02]  /*8970*/  F2FP.SATFINITE.E4M3.F32.PACK_AB_MERGE_C R4, R2, R0, R3 ;  /* 0x000000000204723e */ /* 0x000fe40004807003 */
[----:B------:R-:W-:Y:S02]  /*8980*/  F2FP.SATFINITE.E4M3.F32.PACK_AB_MERGE_C R6, R24, R23, R6 ;  /* 0x000000171806723e */ /* 0x000fe40004807006 */
[----:B------:R-:W-:Y:S05]  /*8990*/  F2FP.SATFINITE.E4M3.F32.PACK_AB_MERGE_C R7, R28, R27, R29 ;  /* 0x0000001b1c07723e */ /* 0x000fea000480701d */
[----:B------:R1:W-:Y:S01]  /*89a0*/  STS.128 [R82+0x1010], R4 ;  /* 0x0010100452007388 */ /* 0x0003e20000000c00 */
[----:B------:R-:W-:Y:S01]  /*89b0*/  @!PT LDS RZ, [RZ] ;  /* 0x00000000fffff984 */ /* 0x000fe20000000800 */
[----:B------:R-:W-:Y:S01]  /*89c0*/  @!PT LDS RZ, [RZ] ;  /* 0x00000000fffff984 */ /* 0x000fe20000000800 */
[----:B------:R-:W-:Y:S01]  /*89d0*/  @!PT LDS RZ, [RZ] ;  /* 0x00000000fffff984 */ /* 0x000fe20000000800 */
[----:B------:R-:W-:Y:S01]  /*89e0*/  @!PT LDS RZ, [RZ] ;  /* 0x00000000fffff984 */ /* 0x000fe20000000800 */
[----:B------:R2:W-:Y:S07]  /*89f0*/  MEMBAR.ALL.CTA ;  /* 0x0000000000007992 */ /* 0x0005ee0000008000 */
[----:B--2---:R-:W2:Y:S02]  /*8a00*/  FENCE.VIEW.ASYNC.S ;  /* 0x00000000000073c6 */ /* 0x004ea40000000000 */
[----:B--2---:R-:W-:Y:S06]  /*8a10*/  BAR.SYNC.DEFER_BLOCKING 0x1, 0x80 ;  /* 0x0042000000007b1d */ /* 0x004fec0000010000 */
[----:B------:R-:W-:Y:S05]  /*8a20*/  @P0 BRA `(.L_x_143) ;  /* 0x0000000000840947 */ /* 0x000fea0003800000 */
[----:B------:R-:W2:Y:S01]  /*8a30*/  LDCU UR13, c[0x0][0xba0] ;  /* 0x00017400ff0d77ac */ /* 0x000ea20008000800 */
[----:B------:R-:W-:Y:S02]  /*8a40*/  USHF.L.U32 UR10, UR46, 0x6, URZ ;  /* 0x000000062e0a7899 */ /* 0x000fe400080006ff */
[----:B------:R-:W-:Y:S02]  /*8a50*/  UISETP.NE.AND UP0, UPT, UR56, 0x1, UPT ;  /* 0x000000013800788c */ /* 0x000fe4000bf05270 */
[----:B------:R-:W-:Y:S01]  /*8a60*/  UIMAD.WIDE.U32 UR4, UR10, UR57, URZ ;  /* 0x000000390a0472a5 */ /* 0x000fe2000f8e00ff */
[----:B------:R-:W3:Y:S01]  /*8a70*/  LDCU.64 UR14, c[0x0][0x348] ;  /* 0x00006900ff0e77ac */ /* 0x000ee20008000a00 */
[----:B------:R-:W-:Y:S02]  /*8a80*/  UIADD3 UR8, UPT, UPT, UR43, 0x1400, URZ ;  /* 0x000014002b087890 */ /* 0x000fe4000fffe0ff */
[----:B------:R-:W-:Y:S02]  /*8a90*/  UISETP.NE.AND UP1, UPT, UR62, 0x1, UPT ;  /* 0x000000013e00788c */ /* 0x000fe4000bf25270 */
[----:B------:R-:W-:Y:S02]  /*8aa0*/  USHF.L.U32 UR9, UR47, 0x6, URZ ;  /* 0x000000062f097899 */ /* 0x000fe400080006ff */
[----:B------:R-:W-:Y:S01]  /*8ab0*/  MOV R89, UR8 ;  /* 0x0000000800597c02 */ /* 0x000fe20008000f00 */
[----:B------:R-:W-:Y:S02]  /*8ac0*/  UMOV UR4, UR5 ;  /* 0x0000000500047c82 */ /* 0x000fe40008000000 */
[----:B------:R-:W-:Y:S01]  /*8ad0*/  USHF.R.U32.HI UR4, URZ, UR58, UR4 ;  /* 0x0000003aff047299 */ /* 0x000fe20008011604 */
[----:B------:R-:W-:Y:S03]  /*8ae0*/  R2UR UR8, R89 ;  /* 0x00000000590872ca */ /* 0x000fe600000e0000 */
[----:B------:R-:W-:Y:S02]  /*8af0*/  USEL UR11, UR10, UR4, !UP0 ;  /* 0x000000040a0b7287 */ /* 0x000fe4000c000000 */
[----:B------:R-:W-:Y:S02]  /*8b00*/  UISETP.NE.AND UP0, UPT, UR59, 0x1, UPT ;  /* 0x000000013b00788c */ /* 0x000fe4000bf05270 */
[----:B------:R-:W-:Y:S07]  /*8b10*/  UIMAD.WIDE.U32 UR4, UR11, UR60, URZ ;  /* 0x0000003c0b0472a5 */ /* 0x000fee000f8e00ff */
[----:B------:R-:W-:Y:S02]  /*8b20*/  UMOV UR4, UR5 ;  /* 0x0000000500047c82 */ /* 0x000fe40008000000 */
[----:B------:R-:W-:Y:S04]  /*8b30*/  USHF.R.U32.HI UR4, URZ, UR61, UR4 ;  /* 0x0000003dff047299 */ /* 0x000fe80008011604 */
[----:B------:R-:W-:Y:S02]  /*8b40*/  USEL UR12, UR11, UR4, !UP0 ;  /* 0x000000040b0c7287 */ /* 0x000fe4000c000000 */
[----:B---3--:R-:W-:Y:S02]  /*8b50*/  UIADD3 UR4, UP0, UPT, UR14, 0x780, URZ ;  /* 0x000007800e047890 */ /* 0x008fe4000ff1e0ff */
[----:B------:R-:W-:Y:S07]  /*8b60*/  UIMAD.WIDE.U32 UR6, UR12, UR63, URZ ;  /* 0x0000003f0c0672a5 */ /* 0x000fee000f8e00ff */
[----:B------:R-:W-:Y:S01]  /*8b70*/  UMOV UR5, UR7 ;  /* 0x0000000700057c82 */ /* 0x000fe20008000000 */
[----:B------:R-:W-:Y:S02]  /*8b80*/  UIADD3 UR7, UPT, UPT, -UR11, URZ, URZ ;  /* 0x000000ff0b077290 */ /* 0x000fe4000fffe1ff */
[----:B--2---:R-:W-:Y:S02]  /*8b90*/  USHF.R.U32.HI UR5, URZ, UR13, UR5 ;  /* 0x0000000dff057299 */ /* 0x004fe40008011605 */
[----:B------:R-:W-:Y:S02]  /*8ba0*/  UIMAD UR10, UR56, UR7, UR10 ;  /* 0x00000007380a72a4 */ /* 0x000fe4000f8e020a */
[----:B------:R-:W-:Y:S02]  /*8bb0*/  USEL UR13, UR12, UR5, !UP1 ;  /* 0x000000050c0d7287 */ /* 0x000fe4000c800000 */
[----:B------:R-:W-:Y:S02]  /*8bc0*/  UIADD3 UR5, UPT, UPT, -UR12, URZ, URZ ;  /* 0x000000ff0c057290 */ /* 0x000fe4000fffe1ff */
[----:B------:R-:W-:Y:S02]  /*8bd0*/  UIADD3 UR6, UPT, UPT, -UR13, URZ, URZ ;  /* 0x000000ff0d067290 */ /* 0x000fe4000fffe1ff */
[----:B------:R-:W-:Y:S02]  /*8be0*/  UIMAD UR11, UR59, UR5, UR11 ;  /* 0x000000053b0b72a4 */ /* 0x000fe4000f8e020b */
[----:B------:R-:W-:Y:S02]  /*8bf0*/  UIMAD UR12, UR62, UR6, UR12 ;  /* 0x000000063e0c72a4 */ /* 0x000fe4000f8e020c */
[----:B------:R-:W-:Y:S09]  /*8c00*/  UIADD3.X UR5, UPT, UPT, URZ, UR15, URZ, UP0, !UPT ;  /* 0x0000000fff057290 */ /* 0x000ff200087fe4ff */
[----:B------:R2:W-:Y:S01]  /*8c10*/  UTMASTG.5D.IM2COL [UR8], [UR4] ;  /* 0x00000008040073b5 */ /* 0x0005e20008060000 */
[----:B------:R0:W-:Y:S01]  /*8c20*/  UTMACMDFLUSH ;  /* 0x00000000000079b7 */ /* 0x0001e20000000000 */
[----:B--2---:R-:W-:Y:S04]  /*8c30*/  DEPBAR.LE SB0, 0x0 ;  /* 0x000080000000791a */ /* 0x004fe80000000000 */
.L_x_143:
[----:B------:R-:W-:Y:S05]  /*8c40*/  BSYNC.RECONVERGENT B0 ;  /* 0x0000000000007941 */ /* 0x000fea0003800200 */
.L_x_142:
[----:B------:R-:W-:Y:S01]  /*8c50*/  R2UR UR5, R76 ;  /* 0x000000004c0572ca */ /* 0x000fe200000e0000 */
[----:B------:R-:W-:Y:S01]  /*8c60*/  BAR.SYNC.DEFER_BLOCKING 0x1, 0x80 ;  /* 0x0042000000007b1d */ /* 0x000fe20000010000 */
[----:B------:R-:W-:Y:S01]  /*8c70*/  R2UR UR4, R77 ;  /* 0x000000004d0472ca */ /* 0x000fe200000e0000 */
[----:B------:R-:W-:Y:S01]  /*8c80*/  UISETP.NE.AND UP0, UPT, UR45, URZ, UPT ;  /* 0x000000ff2d00728c */ /* 0x000fe2000bf05270 */
[----:B------:R-:W-:Y:S02]  /*8c90*/  ISETP.NE.AND P0, PT, R36, 0x2, PT ;  /* 0x000000022400780c */ /* 0x000fe40003f05270 */
[----:B------:R-:W-:Y:S02]  /*8ca0*/  LOP3.LUT R80, R80, 0x1, RZ, 0x3c, !PT ;  /* 0x0000000150507812 */ /* 0x000fe400078e3cff */
[----:B------:R-:W-:Y:S02]  /*8cb0*/  SEL R0, RZ, 0x1, P0 ;  /* 0x00000001ff007807 */ /* 0x000fe40000000000 */
[----:B------:R-:W-:Y:S02]  /*8cc0*/  SEL R36, R36, RZ, P0 ;  /* 0x000000ff24247207 */ /* 0x000fe40000000000 */
[----:B------:R-:W-:Y:S01]  /*8cd0*/  LOP3.LUT R81, R81, R0, RZ, 0x3c, !PT ;  /* 0x0000000051517212 */ /* 0x000fe200078e3cff */
[----:B------:R-:W-:Y:S02]  /*8ce0*/  UIADD3 UR47, UPT, UPT, UR36, UR5, URZ ;  /* 0x00000005242f7290 */ /* 0x000fe4000fffe0ff */
[----:B------:R-:W-:Y:S01]  /*8cf0*/  UIADD3 UR46, UPT, UPT, UR37, UR4, URZ ;  /* 0x00000004252e7290 */ /* 0x000fe2000fffe0ff */
[----:B------:R-:W-:Y:S01]  /*8d00*/  UMOV UR44, UR54 ;  /* 0x00000036002c7c82 */ /* 0x000fe20008000000 */
[----:B------:R-:W-:Y:S10]  /*8d10*/  BRA.U UP0, `(.L_x_144) ;  /* 0xffffffe100e47547 */ /* 0x000ff4000b83ffff */
[----:B------:R-:W-:Y:S05]  /*8d20*/  EXIT ;  /* 0x000000000000794d */ /* 0x000fea0003800000 */
.L_x_25:
[----:B------:R-:W-:Y:S07]  /*8d30*/  MOV R0, UR9 ;  /* 0x0000000900007c02 */ /* 0x000fee0008000f00 */
.L_x_145:
[----:B--2---:R2:W3:Y:S02]  /*8d40*/  SYNCS.PHASECHK.TRANS64.TRYWAIT P0, [R0+URZ+0x1b0], R5 ;  /* 0x0001b005000075a7 */ /* 0x0044e400080011ff */
[----:B---3--:R-:W-:Y:S05]  /*8d50*/  @!P0 NANOSLEEP.SYNCS 0x989680 ;  /* 0x009896800000895d */ /* 0x008fea0003900000 */
[----:B------:R-:W3:Y:S02]  /*8d60*/  @!P0 SYNCS.PHASECHK.TRANS64 P0, [R0+URZ+0x1b0], R5 ;  /* 0x0001b005000085a7 */ /* 0x000ee400080010ff */
[----:B---3--:R-:W-:Y:S05]  /*8d70*/  @!P0 BRA `(.L_x_145) ;  /* 0xfffffffc00f08947 */ /* 0x008fea000383ffff */
[----:B------:R-:W-:Y:S05]  /*8d80*/  BRA `(.L_x_24) ;  /* 0xffffff9000ac7947 */ /* 0x000fea000383ffff */
.L_x_32:
[----:B------:R-:W-:Y:S07]  /*8d90*/  MOV R0, UR9 ;  /* 0x0000000900007c02 */ /* 0x000fee0008000f00 */
.L_x_146:
[----:B--2---:R2:W4:Y:S02]  /*8da0*/  SYNCS.PHASECHK.TRANS64.TRYWAIT P0, [R0+URZ+0x1b0], R5 ;  /* 0x0001b005000075a7 */ /* 0x00452400080011ff */
[----:B----4-:R-:W-:Y:S05]  /*8db0*/  @!P0 NANOSLEEP.SYNCS 0x989680 ;  /* 0x009896800000895d */ /* 0x010fea0003900000 */
[----:B------:R-:W4:Y:S02]  /*8dc0*/  @!P0 SYNCS.PHASECHK.TRANS64 P0, [R0+URZ+0x1b0], R5 ;  /* 0x0001b005000085a7 */ /* 0x000f2400080010ff */
[----:B----4-:R-:W-:Y:S05]  /*8dd0*/  @!P0 BRA `(.L_x_146) ;  /* 0xfffffffc00f08947 */ /* 0x010fea000383ffff */
[----:B------:R-:W-:Y:S05]  /*8de0*/  BRA `(.L_x_31) ;  /* 0xffffff9800447947 */ /* 0x000fea000383ffff */
.L_x_37:
[----:B-1----:R-:W-:-:S07]  /*8df0*/  MOV R0, UR29 ;  /* 0x0000001d00007c02 */ /* 0x002fce0008000f00 */
.L_x_147:
[----:B-1----:R1:W2:Y:S02]  /*8e00*/  SYNCS.PHASECHK.TRANS64.TRYWAIT P0, [R0+URZ+0x380], R4 ;  /* 0x00038004000075a7 */ /* 0x0022a400080011ff */
[----:B--2---:R-:W-:Y:S05]  /*8e10*/  @!P0 NANOSLEEP.SYNCS 0x989680 ;  /* 0x009896800000895d */ /* 0x004fea0003900000 */
[----:B------:R-:W2:Y:S02]  /*8e20*/  @!P0 SYNCS.PHASECHK.TRANS64 P0, [R0+URZ+0x380], R4 ;  /* 0x00038004000085a7 */ /* 0x000ea400080010ff */
[----:B--2---:R-:W-:Y:S05]  /*8e30*/  @!P0 BRA `(.L_x_147) ;  /* 0xfffffffc00f08947 */ /* 0x004fea000383ffff */
[----:B------:R-:W-:Y:S05]  /*8e40*/  BRA `(.L_x_148) ;  /* 0xffffff9c00247947 */ /* 0x000fea000383ffff */
.L_x_41:
[----:B------:R-:W-:-:S07]  /*8e50*/  MOV R0, UR4 ;  /* 0x0000000400007c02 */ /* 0x000fce0008000f00 */
.L_x_149:
[----:B-1----:R1:W2:Y:S02]  /*8e60*/  SYNCS.PHASECHK.TRANS64.TRYWAIT P0, [R0+URZ], R2 ;  /* 0x00000002000075a7 */ /* 0x0022a400080011ff */
[----:B--2---:R-:W-:Y:S05]  /*8e70*/  @!P0 NANOSLEEP.SYNCS 0x989680 ;  /* 0x009896800000895d */ /* 0x004fea0003900000 */
[----:B------:R-:W2:Y:S02]  /*8e80*/  @!P0 SYNCS.PHASECHK.TRANS64 P0, [R0+URZ], R2 ;  /* 0x00000002000085a7 */ /* 0x000ea400080010ff */
[----:B--2---:R-:W-:Y:S05]  /*8e90*/  @!P0 BRA `(.L_x_149) ;  /* 0xfffffffc00f08947 */ /* 0x004fea000383ffff */
[----:B------:R-:W-:Y:S05]  /*8ea0*/  BRA `(.L_x_150) ;  /* 0xffffffa000b87947 */ /* 0x000fea000383ffff */
.L_x_42:
[----:B------:R-:W-:-:S07]  /*8eb0*/  MOV R0, UR5 ;  /* 0x0000000500007c02 */ /* 0x000fce0008000f00 */
.L_x_151:
[----:B-1----:R1:W2:Y:S02]  /*8ec0*/  SYNCS.PHASECHK.TRANS64.TRYWAIT P0, [R0+URZ], R3 ;  /* 0x00000003000075a7 */ /* 0x0022a400080011ff */
[----:B--2---:R-:W-:Y:S05]  /*8ed0*/  @!P0 NANOSLEEP.SYNCS 0x989680 ;  /* 0x009896800000895d */ /* 0x004fea0003900000 */
[----:B------:R-:W2:Y:S02]  /*8ee0*/  @!P0 SYNCS.PHASECHK.TRANS64 P0, [R0+URZ], R3 ;  /* 0x00000003000085a7 */ /* 0x000ea400080010ff */
[----:B--2---:R-:W-:Y:S05]  /*8ef0*/  @!P0 BRA `(.L_x_151) ;  /* 0xfffffffc00f08947 */ /* 0x004fea000383ffff */
[----:B------:R-:W-:Y:S05]  /*8f00*/  BRA `(.L_x_152) ;  /* 0xffffffa000c47947 */ /* 0x000fea000383ffff */
.L_x_43:
[----:B------:R-:W-:-:S07]  /*8f10*/  MOV R0, UR5 ;  /* 0x0000000500007c02 */ /* 0x000fce0008000f00 */
.L_x_153:
[----:B-1----:R1:W2:Y:S02]  /*8f20*/  SYNCS.PHASECHK.TRANS64.TRYWAIT P0, [R0+URZ], R3 ;  /* 0x00000003000075a7 */ /* 0x0022a400080011ff */
[----:B--2---:R-:W-:Y:S05]  /*8f30*/  @!P0 NANOSLEEP.SYNCS 0x989680 ;  /* 0x009896800000895d */ /* 0x004fea0003900000 */
[----:B------:R-:W2:Y:S02]  /*8f40*/  @!P0 SYNCS.PHASECHK.TRANS64 P0, [R0+URZ], R3 ;  /* 0x00000003000085a7 */ /* 0x000ea400080010ff */
[----:B--2---:R-:W-:Y:S05]  /*8f50*/  @!P0 BRA `(.L_x_153) ;  /* 0xfffffffc00f08947 */ /* 0x004fea000383ffff */
[----:B------:R-:W-:Y:S05]  /*8f60*/  BRA `(.L_x_154) ;  /* 0xffffffa000d07947 */ /* 0x000fea000383ffff */
.L_x_44:
[----:B------:R-:W-:-:S07]  /*8f70*/  MOV R0, UR5 ;  /* 0x0000000500007c02 */ /* 0x000fce0008000f00 */
.L_x_155:
[----:B-1----:R1:W2:Y:S02]  /*8f80*/  SYNCS.PHASECHK.TRANS64.TRYWAIT P0, [R0+URZ], R3 ;  /* 0x00000003000075a7 */ /* 0x0022a400080011ff */
[----:B--2---:R-:W-:Y:S05]  /*8f90*/  @!P0 NANOSLEEP.SYNCS 0x989680 ;  /* 0x009896800000895d */ /* 0x004fea0003900000 */
[----:B------:R-:W2:Y:S02]  /*8fa0*/  @!P0 SYNCS.PHASECHK.TRANS64 P0, [R0+URZ], R3 ;  /* 0x00000003000085a7 */ /* 0x000ea400080010ff */
[----:B--2---:R-:W-:Y:S05]  /*8fb0*/  @!P0 BRA `(.L_x_155) ;  /* 0xfffffffc00f08947 */ /* 0x004fea000383ffff */
[----:B------:R-:W-:Y:S05]  /*8fc0*/  BRA `(.L_x_156) ;  /* 0xffffffa000dc7947 */ /* 0x000fea000383ffff */
.L_x_45:
[----:B------:R-:W-:-:S07]  /*8fd0*/  MOV R0, UR5 ;  /* 0x0000000500007c02 */ /* 0x000fce0008000f00 */
.L_x_157:
[----:B-1----:R1:W2:Y:S02]  /*8fe0*/  SYNCS.PHASECHK.TRANS64.TRYWAIT P0, [R0+URZ], R3 ;  /* 0x00000003000075a7 */ /* 0x0022a400080011ff */
[----:B--2---:R-:W-:Y:S05]  /*8ff0*/  @!P0 NANOSLEEP.SYNCS 0x989680 ;  /* 0x009896800000895d */ /* 0x004fea0003900000 */
[----:B------:R-:W2:Y:S02]  /*9000*/  @!P0 SYNCS.PHASECHK.TRANS64 P0, [R0+URZ], R3 ;  /* 0x00000003000085a7 */ /* 0x000ea400080010ff */
[----:B--2---:R-:W-:Y:S05]  /*9010*/  @!P0 BRA `(.L_x_157) ;  /* 0xfffffffc00f08947 */ /* 0x004fea000383ffff */
[----:B------:R-:W-:Y:S05]  /*9020*/  BRA `(.L_x_158) ;  /* 0xffffffa000e87947 */ /* 0x000fea000383ffff */
.L_x_46:
[----:B------:R-:W-:-:S07]  /*9030*/  MOV R0, UR5 ;  /* 0x0000000500007c02 */ /* 0x000fce0008000f00 */
.L_x_159:
[----:B-1----:R1:W2:Y:S02]  /*9040*/  SYNCS.PHASECHK.TRANS64.TRYWAIT P0, [R0+URZ], R3 ;  /* 0x00000003000075a7 */ /* 0x0022a400080011ff */
[----:B--2---:R-:W-:Y:S05]  /*9050*/  @!P0 NANOSLEEP.SYNCS 0x989680 ;  /* 0x009896800000895d */ /* 0x004fea0003900000 */
[----:B------:R-:W2:Y:S02]  /*9060*/  @!P0 SYNCS.PHASECHK.TRANS64 P0, [R0+URZ], R3 ;  /* 0x00000003000085a7 */ /* 0x000ea400080010ff */
[----:B--2---:R-:W-:Y:S05]  /*9070*/  @!P0 BRA `(.L_x_159) ;  /* 0xfffffffc00f08947 */ /* 0x004fea000383ffff */
[----:B------:R-:W-:Y:S05]  /*9080*/  BRA `(.L_x_160) ;  /* 0xffffffa000f47947 */ /* 0x000fea000383ffff */
.L_x_47:
[----:B------:R-:W-:-:S07]  /*9090*/  MOV R0, UR5 ;  /* 0x0000000500007c02 */ /* 0x000fce0008000f00 */
.L_x_161:
[----:B-1----:R1:W2:Y:S02]  /*90a0*/  SYNCS.PHASECHK.TRANS64.TRYWAIT P0, [R0+URZ], R3 ;  /* 0x00000003000075a7 */ /* 0x0022a400080011ff */
[----:B--2---:R-:W-:Y:S05]  /*90b0*/  @!P0 NANOSLEEP.SYNCS 0x989680 ;  /* 0x009896800000895d */ /* 0x004fea0003900000 */
[----:B------:R-:W2:Y:S02]  /*90c0*/  @!P0 SYNCS.PHASECHK.TRANS64 P0, [R0+URZ], R3 ;  /* 0x00000003000085a7 */ /* 0x000ea400080010ff */
[----:B--2---:R-:W-:Y:S05]  /*90d0*/  @!P0 BRA `(.L_x_161) ;  /* 0xfffffffc00f08947 */ /* 0x004fea000383ffff */
[----:B------:R-:W-:Y:S05]  /*90e0*/  BRA `(.L_x_162) ;  /* 0xffffffa400007947 */ /* 0x000fea000383ffff */
.L_x_48:
[----:B------:R-:W-:-:S07]  /*90f0*/  MOV R0, UR5 ;  /* 0x0000000500007c02 */ /* 0x000fce0008000f00 */
.L_x_163:
[----:B-1----:R1:W2:Y:S02]  /*9100*/  SYNCS.PHASECHK.TRANS64.TRYWAIT P0, [R0+URZ], R3 ;  /* 0x00000003000075a7 */ /* 0x0022a400080011ff */
[----:B--2---:R-:W-:Y:S05]  /*9110*/  @!P0 NANOSLEEP.SYNCS 0x989680 ;  /* 0x009896800000895d */ /* 0x004fea0003900000 */
[----:B------:R-:W2:Y:S02]  /*9120*/  @!P0 SYNCS.PHASECHK.TRANS64 P0, [R0+URZ], R3 ;  /* 0x00000003000085a7 */ /* 0x000ea400080010ff */
[----:B--2---:R-:W-:Y:S05]  /*9130*/  @!P0 BRA `(.L_x_163) ;  /* 0xfffffffc00f08947 */ /* 0x004fea000383ffff */
[----:B------:R-:W-:Y:S05]  /*9140*/  BRA `(.L_x_164) ;  /* 0xffffffa4000c7947 */ /* 0x000fea000383ffff */
.L_x_49:
[----:B------:R-:W-:-:S07]  /*9150*/  MOV R0, UR5 ;  /* 0x0000000500007c02 */ /* 0x000fce0008000f00 */
.L_x_165:
[----:B-1----:R1:W2:Y:S02]  /*9160*/  SYNCS.PHASECHK.TRANS64.TRYWAIT P0, [R0+URZ], R3 ;  /* 0x00000003000075a7 */ /* 0x0022a400080011ff */
[----:B--2---:R-:W-:Y:S05]  /*9170*/  @!P0 NANOSLEEP.SYNCS 0x989680 ;  /* 0x009896800000895d */ /* 0x004fea0003900000 */
[----:B------:R-:W2:Y:S02]  /*9180*/  @!P0 SYNCS.PHASECHK.TRANS64 P0, [R0+URZ], R3 ;  /* 0x00000003000085a7 */ /* 0x000ea400080010ff */
[----:B--2---:R-:W-:Y:S05]  /*9190*/  @!P0 BRA `(.L_x_165) ;  /* 0xfffffffc00f08947 */ /* 0x004fea000383ffff */
[----:B------:R-:W-:Y:S05]  /*91a0*/  BRA `(.L_x_166) ;  /* 0xffffffa400187947 */ /* 0x000fea000383ffff */
.L_x_50:
[----:B------:R-:W-:-:S07]  /*91b0*/  MOV R0, UR5 ;  /* 0x0000000500007c02 */ /* 0x000fce0008000f00 */
.L_x_167:
[----:B-1----:R1:W2:Y:S02]  /*91c0*/  SYNCS.PHASECHK.TRANS64.TRYWAIT P0, [R0+URZ], R3 ;  /* 0x00000003000075a7 */ /* 0x0022a400080011ff */
[----:B--2---:R-:W-:Y:S05]  /*91d0*/  @!P0 NANOSLEEP.SYNCS 0x989680 ;  /* 0x009896800000895d */ /* 0x004fea0003900000 */
[----:B------:R-:W2:Y:S02]  /*91e0*/  @!P0 SYNCS.PHASECHK.TRANS64 P0, [R0+URZ], R3 ;  /* 0x00000003000085a7 */ /* 0x000ea400080010ff */
[----:B--2---:R-:W-:Y:S05]  /*91f0*/  @!P0 BRA `(.L_x_167) ;  /* 0xfffffffc00f08947 */ /* 0x004fea000383ffff */
[----:B------:R-:W-:Y:S05]  /*9200*/  BRA `(.L_x_168) ;  /* 0xffffffa400247947 */ /* 0x000fea000383ffff */
.L_x_51:
[----:B------:R-:W-:-:S07]  /*9210*/  MOV R0, UR5 ;  /* 0x0000000500007c02 */ /* 0x000fce0008000f00 */
.L_x_169:
[----:B-1----:R1:W2:Y:S02]  /*9220*/  SYNCS.PHASECHK.TRANS64.TRYWAIT P0, [R0+URZ], R3 ;  /* 0x00000003000075a7 */ /* 0x0022a400080011ff */
[----:B--2---:R-:W-:Y:S05]  /*9230*/  @!P0 NANOSLEEP.SYNCS 0x989680 ;  /* 0x009896800000895d */ /* 0x004fea0003900000 */
[----:B------:R-:W2:Y:S02]  /*9240*/  @!P0 SYNCS.PHASECHK.TRANS64 P0, [R0+URZ], R3 ;  /* 0x00000003000085a7 */ /* 0x000ea400080010ff */
[----:B--2---:R-:W-:Y:S05]  /*9250*/  @!P0 BRA `(.L_x_169) ;  /* 0xfffffffc00f08947 */ /* 0x004fea000383ffff */
[----:B------:R-:W-:Y:S05]  /*9260*/  BRA `(.L_x_170) ;  /* 0xffffffa400307947 */ /* 0x000fea000383ffff */
.L_x_52:
[----:B------:R-:W-:-:S07]  /*9270*/  MOV R0, UR5 ;  /* 0x0000000500007c02 */ /* 0x000fce0008000f00 */
.L_x_171:
[----:B-1----:R1:W2:Y:S02]  /*9280*/  SYNCS.PHASECHK.TRANS64.TRYWAIT P0, [R0+URZ], R3 ;  /* 0x00000003000075a7 */ /* 0x0022a400080011ff */
[----:B--2---:R-:W-:Y:S05]  /*9290*/  @!P0 NANOSLEEP.SYNCS 0x989680 ;  /* 0x009896800000895d */ /* 0x004fea0003900000 */
[----:B------:R-:W2:Y:S02]  /*92a0*/  @!P0 SYNCS.PHASECHK.TRANS64 P0, [R0+URZ], R3 ;  /* 0x00000003000085a7 */ /* 0x000ea400080010ff */
[----:B--2---:R-:W-:Y:S05]  /*92b0*/  @!P0 BRA `(.L_x_171) ;  /* 0xfffffffc00f08947 */ /* 0x004fea000383ffff */
[----:B------:R-:W-:Y:S05]  /*92c0*/  BRA `(.L_x_172) ;  /* 0xffffffa4003c7947 */ /* 0x000fea000383ffff */
.L_x_53:
[----:B------:R-:W-:-:S07]  /*92d0*/  MOV R0, UR5 ;  /* 0x0000000500007c02 */ /* 0x000fce0008000f00 */
.L_x_173:
[----:B-1----:R1:W2:Y:S02]  /*92e0*/  SYNCS.PHASECHK.TRANS64.TRYWAIT P0, [R0+URZ], R3 ;  /* 0x00000003000075a7 */ /* 0x0022a400080011ff */
[----:B--2---:R-:W-:Y:S05]  /*92f0*/  @!P0 NANOSLEEP.SYNCS 0x989680 ;  /* 0x009896800000895d */ /* 0x004fea0003900000 */
[----:B------:R-:W2:Y:S02]  /*9300*/  @!P0 SYNCS.PHASECHK.TRANS64 P0, [R0+URZ], R3 ;  /* 0x00000003000085a7 */ /* 0x000ea400080010ff */
[----:B--2---:R-:W-:Y:S05]  /*9310*/  @!P0 BRA `(.L_x_173) ;  /* 0xfffffffc00f08947 */ /* 0x004fea000383ffff */
[----:B------:R-:W-:Y:S05]  /*9320*/  BRA `(.L_x_174) ;  /* 0xffffffa400487947 */ /* 0x000fea000383ffff */
.L_x_54:
[----:B------:R-:W-:-:S07]  /*9330*/  MOV R0, UR5 ;  /* 0x0000000500007c02 */ /* 0x000fce0008000f00 */
.L_x_175:
[----:B-1----:R1:W2:Y:S02]  /*9340*/  SYNCS.PHASECHK.TRANS64.TRYWAIT P0, [R0+URZ], R3 ;  /* 0x00000003000075a7 */ /* 0x0022a400080011ff */
[----:B--2---:R-:W-:Y:S05]  /*9350*/  @!P0 NANOSLEEP.SYNCS 0x989680 ;  /* 0x009896800000895d */ /* 0x004fea0003900000 */
[----:B------:R-:W2:Y:S02]  /*9360*/  @!P0 SYNCS.PHASECHK.TRANS64 P0, [R0+URZ], R3 ;  /* 0x00000003000085a7 */ /* 0x000ea400080010ff */
[----:B--2---:R-:W-:Y:S05]  /*9370*/  @!P0 BRA `(.L_x_175) ;  /* 0xfffffffc00f08947 */ /* 0x004fea000383ffff */
[----:B------:R-:W-:Y:S05]  /*9380*/  BRA `(.L_x_176) ;  /* 0xffffffa400547947 */ /* 0x000fea000383ffff */
.L_x_55:
[----:B------:R-:W-:-:S07]  /*9390*/  MOV R0, UR5 ;  /* 0x0000000500007c02 */ /* 0x000fce0008000f00 */
.L_x_177:
[----:B-1----:R1:W2:Y:S02]  /*93a0*/  SYNCS.PHASECHK.TRANS64.TRYWAIT P0, [R0+URZ], R3 ;  /* 0x00000003000075a7 */ /* 0x0022a400080011ff */
[----:B--2---:R-:W-:Y:S05]  /*93b0*/  @!P0 NANOSLEEP.SYNCS 0x989680 ;  /* 0x009896800000895d */ /* 0x004fea0003900000 */
[----:B------:R-:W2:Y:S02]  /*93c0*/  @!P0 SYNCS.PHASECHK.TRANS64 P0, [R0+URZ], R3 ;  /* 0x00000003000085a7 */ /* 0x000ea400080010ff */
[----:B--2---:R-:W-:Y:S05]  /*93d0*/  @!P0 BRA `(.L_x_177) ;  /* 0xfffffffc00f08947 */ /* 0x004fea000383ffff */
[----:B------:R-:W-:Y:S05]  /*93e0*/  BRA `(.L_x_178) ;  /* 0xffffffa400607947 */ /* 0x000fea000383ffff */
.L_x_56:
[----:B------:R-:W-:-:S07]  /*93f0*/  MOV R0, UR5 ;  /* 0x0000000500007c02 */ /* 0x000fce0008000f00 */
.L_x_179:
[----:B-1----:R1:W2:Y:S02]  /*9400*/  SYNCS.PHASECHK.TRANS64.TRYWAIT P0, [R0+URZ], R3 ;  /* 0x00000003000075a7 */ /* 0x0022a400080011ff */
[----:B--2---:R-:W-:Y:S05]  /*9410*/  @!P0 NANOSLEEP.SYNCS 0x989680 ;  /* 0x009896800000895d */ /* 0x004fea0003900000 */
[----:B------:R-:W2:Y:S02]  /*9420*/  @!P0 SYNCS.PHASECHK.TRANS64 P0, [R0+URZ], R3 ;  /* 0x00000003000085a7 */ /* 0x000ea400080010ff */
[----:B--2---:R-:W-:Y:S05]  /*9430*/  @!P0 BRA `(.L_x_179) ;  /* 0xfffffffc00f08947 */ /* 0x004fea000383ffff */
[----:B------:R-:W-:Y:S05]  /*9440*/  BRA `(.L_x_180) ;  /* 0xffffffa4006c7947 */ /* 0x000fea000383ffff */
.L_x_57:
[----:B------:R-:W-:-:S07]  /*9450*/  MOV R0, UR5 ;  /* 0x0000000500007c02 */ /* 0x000fce0008000f00 */
.L_x_181:
[----:B-1----:R1:W2:Y:S02]  /*9460*/  SYNCS.PHASECHK.TRANS64.TRYWAIT P0, [R0+URZ], R3 ;  /* 0x00000003000075a7 */ /* 0x0022a400080011ff */
[----:B--2---:R-:W-:Y:S05]  /*9470*/  @!P0 NANOSLEEP.SYNCS 0x989680 ;  /* 0x009896800000895d */ /* 0x004fea0003900000 */
[----:B------:R-:W2:Y:S02]  /*9480*/  @!P0 SYNCS.PHASECHK.TRANS64 P0, [R0+URZ], R3 ;  /* 0x00000003000085a7 */ /* 0x000ea400080010ff */
[----:B--2---:R-:W-:Y:S05]  /*9490*/  @!P0 BRA `(.L_x_181) ;  /* 0xfffffffc00f08947 */ /* 0x004fea000383ffff */
[----:B------:R-:W-:Y:S05]  /*94a0*/  BRA `(.L_x_182) ;  /* 0xffffffa400787947 */ /* 0x000fea000383ffff */
.L_x_58:
[----:B------:R-:W-:-:S07]  /*94b0*/  MOV R0, UR5 ;  /* 0x0000000500007c02 */ /* 0x000fce0008000f00 */
.L_x_183:
[----:B-1----:R1:W2:Y:S02]  /*94c0*/  SYNCS.PHASECHK.TRANS64.TRYWAIT P0, [R0+URZ], R3 ;  /* 0x00000003000075a7 */ /* 0x0022a400080011ff */
[----:B--2---:R-:W-:Y:S05]  /*94d0*/  @!P0 NANOSLEEP.SYNCS 0x989680 ;  /* 0x009896800000895d */ /* 0x004fea0003900000 */
[----:B------:R-:W2:Y:S02]  /*94e0*/  @!P0 SYNCS.PHASECHK.TRANS64 P0, [R0+URZ], R3 ;  /* 0x00000003000085a7 */ /* 0x000ea400080010ff */
[----:B--2---:R-:W-:Y:S05]  /*94f0*/  @!P0 BRA `(.L_x_183) ;  /* 0xfffffffc00f08947 */ /* 0x004fea000383ffff */
[----:B------:R-:W-:Y:S05]  /*9500*/  BRA `(.L_x_184) ;  /* 0xffffffa400847947 */ /* 0x000fea000383ffff */
.L_x_59:
[----:B------:R-:W-:-:S07]  /*9510*/  MOV R0, UR5 ;  /* 0x0000000500007c02 */ /* 0x000fce0008000f00 */
.L_x_185:
[----:B-1----:R1:W2:Y:S02]  /*9520*/  SYNCS.PHASECHK.TRANS64.TRYWAIT P0, [R0+URZ], R3 ;  /* 0x00000003000075a7 */ /* 0x0022a400080011ff */
[----:B--2---:R-:W-:Y:S05]  /*9530*/  @!P0 NANOSLEEP.SYNCS 0x989680 ;  /* 0x009896800000895d */ /* 0x004fea0003900000 */
[----:B------:R-:W2:Y:S02]  /*9540*/  @!P0 SYNCS.PHASECHK.TRANS64 P0, [R0+URZ], R3 ;  /* 0x00000003000085a7 */ /* 0x000ea400080010ff */
[----:B--2---:R-:W-:Y:S05]  /*9550*/  @!P0 BRA `(.L_x_185) ;  /* 0xfffffffc00f08947 */ /* 0x004fea000383ffff */
[----:B------:R-:W-:Y:S05]  /*9560*/  BRA `(.L_x_186) ;  /* 0xffffffa400907947 */ /* 0x000fea000383ffff */
.L_x_60:
[----:B------:R-:W-:-:S07]  /*9570*/  MOV R0, UR5 ;  /* 0x0000000500007c02 */ /* 0x000fce0008000f00 */
.L_x_187:
[----:B-1----:R1:W2:Y:S02]  /*9580*/  SYNCS.PHASECHK.TRANS64.TRYWAIT P0, [R0+URZ], R3 ;  /* 0x00000003000075a7 */ /* 0x0022a400080011ff */
[----:B--2---:R-:W-:Y:S05]  /*9590*/  @!P0 NANOSLEEP.SYNCS 0x989680 ;  /* 0x009896800000895d */ /* 0x004fea0003900000 */
[----:B------:R-:W2:Y:S02]  /*95a0*/  @!P0 SYNCS.PHASECHK.TRANS64 P0, [R0+URZ], R3 ;  /* 0x00000003000085a7 */ /* 0x000ea400080010ff */
[----:B--2---:R-:W-:Y:S05]  /*95b0*/  @!P0 BRA `(.L_x_187) ;  /* 0xfffffffc00f08947 */ /* 0x004fea000383ffff */
[----:B------:R-:W-:Y:S05]  /*95c0*/  BRA `(.L_x_188) ;  /* 0xffffffa4009c7947 */ /* 0x000fea000383ffff */
.L_x_61:
[----:B------:R-:W-:-:S07]  /*95d0*/  MOV R0, UR5 ;  /* 0x0000000500007c02 */ /* 0x000fce0008000f00 */
.L_x_189:
[----:B-1----:R1:W2:Y:S02]  /*95e0*/  SYNCS.PHASECHK.TRANS64.TRYWAIT P0, [R0+URZ], R3 ;  /* 0x00000003000075a7 */ /* 0x0022a400080011ff */
[----:B--2---:R-:W-:Y:S05]  /*95f0*/  @!P0 NANOSLEEP.SYNCS 0x989680 ;  /* 0x009896800000895d */ /* 0x004fea0003900000 */
[----:B------:R-:W2:Y:S02]  /*9600*/  @!P0 SYNCS.PHASECHK.TRANS64 P0, [R0+URZ], R3 ;  /* 0x00000003000085a7 */ /* 0x000ea400080010ff */
[----:B--2---:R-:W-:Y:S05]  /*9610*/  @!P0 BRA `(.L_x_189) ;  /* 0xfffffffc00f08947 */ /* 0x004fea000383ffff */
[----:B------:R-:W-:Y:S05]  /*9620*/  BRA `(.L_x_190) ;  /* 0xffffffa400a87947 */ /* 0x000fea000383ffff */
.L_x_62:
[----:B------:R-:W-:-:S07]  /*9630*/  MOV R0, UR5 ;  /* 0x0000000500007c02 */ /* 0x000fce0008000f00 */
.L_x_191:
[----:B-1----:R1:W2:Y:S02]  /*9640*/  SYNCS.PHASECHK.TRANS64.TRYWAIT P0, [R0+URZ], R3 ;  /* 0x00000003000075a7 */ /* 0x0022a400080011ff */
[----:B--2---:R-:W-:Y:S05]  /*9650*/  @!P0 NANOSLEEP.SYNCS 0x989680 ;  /* 0x009896800000895d */ /* 0x004fea0003900000 */
[----:B------:R-:W2:Y:S02]  /*9660*/  @!P0 SYNCS.PHASECHK.TRANS64 P0, [R0+URZ], R3 ;  /* 0x00000003000085a7 */ /* 0x000ea400080010ff */
[----:B--2---:R-:W-:Y:S05]  /*9670*/  @!P0 BRA `(.L_x_191) ;  /* 0xfffffffc00f08947 */ /* 0x004fea000383ffff */
[----:B------:R-:W-:Y:S05]  /*9680*/  BRA `(.L_x_192) ;  /* 0xffffffa400b47947 */ /* 0x000fea000383ffff */
.L_x_63:
[----:B------:R-:W-:-:S07]  /*9690*/  MOV R0, UR5 ;  /* 0x0000000500007c02 */ /* 0x000fce0008000f00 */
.L_x_193:
[----:B-1----:R1:W2:Y:S02]  /*96a0*/  SYNCS.PHASECHK.TRANS64.TRYWAIT P0, [R0+URZ], R3 ;  /* 0x00000003000075a7 */ /* 0x0022a400080011ff */
[----:B--2---:R-:W-:Y:S05]  /*96b0*/  @!P0 NANOSLEEP.SYNCS 0x989680 ;  /* 0x009896800000895d */ /* 0x004fea0003900000 */
[----:B------:R-:W2:Y:S02]  /*96c0*/  @!P0 SYNCS.PHASECHK.TRANS64 P0, [R0+URZ], R3 ;  /* 0x00000003000085a7 */ /* 0x000ea400080010ff */
[----:B--2---:R-:W-:Y:S05]  /*96d0*/  @!P0 BRA `(.L_x_193) ;  /* 0xfffffffc00f08947 */ /* 0x004fea000383ffff */
[----:B------:R-:W-:Y:S05]  /*96e0*/  BRA `(.L_x_194) ;  /* 0xffffffa400c07947 */ /* 0x000fea000383ffff */
.L_x_64:
[----:B------:R-:W-:-:S07]  /*96f0*/  MOV R0, UR5 ;  /* 0x0000000500007c02 */ /* 0x000fce0008000f00 */
.L_x_195:
[----:B-1----:R1:W2:Y:S02]  /*9700*/  SYNCS.PHASECHK.TRANS64.TRYWAIT P0, [R0+URZ], R3 ;  /* 0x00000003000075a7 */ /* 0x0022a400080011ff */
[----:B--2---:R-:W-:Y:S05]  /*9710*/  @!P0 NANOSLEEP.SYNCS 0x989680 ;  /* 0x009896800000895d */ /* 0x004fea0003900000 */
[----:B------:R-:W2:Y:S02]  /*9720*/  @!P0 SYNCS.PHASECHK.TRANS64 P0, [R0+URZ], R3 ;  /* 0x00000003000085a7 */ /* 0x000ea400080010ff */
[----:B--2---:R-:W-:Y:S05]  /*9730*/  @!P0 BRA `(.L_x_195) ;  /* 0xfffffffc00f08947 */ /* 0x004fea000383ffff */
[----:B------:R-:W-:Y:S05]  /*9740*/  BRA `(.L_x_196) ;  /* 0xffffffa400cc7947 */ /* 0x000fea000383ffff */
.L_x_65:
[----:B------:R-:W-:-:S07]  /*9750*/  MOV R0, UR5 ;  /* 0x0000000500007c02 */ /* 0x000fce0008000f00 */
.L_x_197:
[----:B-1----:R1:W2:Y:S02]  /*9760*/  SYNCS.PHASECHK.TRANS64.TRYWAIT P0, [R0+URZ], R3 ;  /* 0x00000003000075a7 */ /* 0x0022a400080011ff */
[----:B--2---:R-:W-:Y:S05]  /*9770*/  @!P0 NANOSLEEP.SYNCS 0x989680 ;  /* 0x009896800000895d */ /* 0x004fea0003900000 */
[----:B------:R-:W2:Y:S02]  /*9780*/  @!P0 SYNCS.PHASECHK.TRANS64 P0, [R0+URZ], R3 ;  /* 0x00000003000085a7 */ /* 0x000ea400080010ff */
[----:B--2---:R-:W-:Y:S05]  /*9790*/  @!P0 BRA `(.L_x_197) ;  /* 0xfffffffc00f08947 */ /* 0x004fea000383ffff */
[----:B------:R-:W-:Y:S05]  /*97a0*/  BRA `(.L_x_198) ;  /* 0xffffffa400d87947 */ /* 0x000fea000383ffff */
.L_x_66:
[----:B------:R-:W-:-:S07]  /*97b0*/  MOV R0, UR5 ;  /* 0x0000000500007c02 */ /* 0x000fce0008000f00 */
.L_x_199:
[----:B-1----:R1:W2:Y:S02]  /*97c0*/  SYNCS.PHASECHK.TRANS64.TRYWAIT P0, [R0+URZ], R3 ;  /* 0x00000003000075a7 */ /* 0x0022a400080011ff */
[----:B--2---:R-:W-:Y:S05]  /*97d0*/  @!P0 NANOSLEEP.SYNCS 0x989680 ;  /* 0x009896800000895d */ /* 0x004fea0003900000 */
[----:B------:R-:W2:Y:S02]  /*97e0*/  @!P0 SYNCS.PHASECHK.TRANS64 P0, [R0+URZ], R3 ;  /* 0x00000003000085a7 */ /* 0x000ea400080010ff */
[----:B--2---:R-:W-:Y:S05]  /*97f0*/  @!P0 BRA `(.L_x_199) ;  /* 0xfffffffc00f08947 */ /* 0x004fea000383ffff */
[----:B------:R-:W-:Y:S05]  /*9800*/  BRA `(.L_x_200) ;  /* 0xffffffa400e47947 */ /* 0x000fea000383ffff */
.L_x_67:
[----:B------:R-:W-:-:S07]  /*9810*/  MOV R0, UR5 ;  /* 0x0000000500007c02 */ /* 0x000fce0008000f00 */
.L_x_201:
[----:B-1----:R1:W2:Y:S02]  /*9820*/  SYNCS.PHASECHK.TRANS64.TRYWAIT P0, [R0+URZ], R3 ;  /* 0x00000003000075a7 */ /* 0x0022a400080011ff */
[----:B--2---:R-:W-:Y:S05]  /*9830*/  @!P0 NANOSLEEP.SYNCS 0x989680 ;  /* 0x009896800000895d */ /* 0x004fea0003900000 */
[----:B------:R-:W2:Y:S02]  /*9840*/  @!P0 SYNCS.PHASECHK.TRANS64 P0, [R0+URZ], R3 ;  /* 0x00000003000085a7 */ /* 0x000ea400080010ff */
[----:B--2---:R-:W-:Y:S05]  /*9850*/  @!P0 BRA `(.L_x_201) ;  /* 0xfffffffc00f08947 */ /* 0x004fea000383ffff */
[----:B------:R-:W-:Y:S05]  /*9860*/  BRA `(.L_x_202) ;  /* 0xffffffa400f07947 */ /* 0x000fea000383ffff */
.L_x_68:
[----:B------:R-:W-:-:S07]  /*9870*/  MOV R0, UR5 ;  /* 0x0000000500007c02 */ /* 0x000fce0008000f00 */
.L_x_203:
[----:B-1----:R1:W2:Y:S02]  /*9880*/  SYNCS.PHASECHK.TRANS64.TRYWAIT P0, [R0+URZ], R3 ;  /* 0x00000003000075a7 */ /* 0x0022a400080011ff */
[----:B--2---:R-:W-:Y:S05]  /*9890*/  @!P0 NANOSLEEP.SYNCS 0x989680 ;  /* 0x009896800000895d */ /* 0x004fea0003900000 */
[----:B------:R-:W2:Y:S02]  /*98a0*/  @!P0 SYNCS.PHASECHK.TRANS64 P0, [R0+URZ], R3 ;  /* 0x00000003000085a7 */ /* 0x000ea400080010ff */
[----:B--2---:R-:W-:Y:S05]  /*98b0*/  @!P0 BRA `(.L_x_203) ;  /* 0xfffffffc00f08947 */ /* 0x004fea000383ffff */
[----:B------:R-:W-:Y:S05]  /*98c0*/  BRA `(.L_x_204) ;  /* 0xffffffa400fc7947 */ /* 0x000fea000383ffff */
.L_x_69:
[----:B------:R-:W-:-:S07]  /*98d0*/  MOV R0, UR5 ;  /* 0x0000000500007c02 */ /* 0x000fce0008000f00 */
.L_x_205:
[----:B-1----:R1:W2:Y:S02]  /*98e0*/  SYNCS.PHASECHK.TRANS64.TRYWAIT P0, [R0+URZ], R3 ;  /* 0x00000003000075a7 */ /* 0x0022a400080011ff */
[----:B--2---:R-:W-:Y:S05]  /*98f0*/  @!P0 NANOSLEEP.SYNCS 0x989680 ;  /* 0x009896800000895d */ /* 0x004fea0003900000 */
[----:B------:R-:W2:Y:S02]  /*9900*/  @!P0 SYNCS.PHASECHK.TRANS64 P0, [R0+URZ], R3 ;  /* 0x00000003000085a7 */ /* 0x000ea400080010ff */
[----:B--2---:R-:W-:Y:S05]  /*9910*/  @!P0 BRA `(.L_x_205) ;  /* 0xfffffffc00f08947 */ /* 0x004fea000383ffff */
[----:B------:R-:W-:Y:S05]  /*9920*/  BRA `(.L_x_206) ;  /* 0xffffffa800087947 */ /* 0x000fea000383ffff */
.L_x_70:
[----:B------:R-:W-:-:S07]  /*9930*/  MOV R0, UR5 ;  /* 0x0000000500007c02 */ /* 0x000fce0008000f00 */
.L_x_207:
[----:B-1----:R1:W2:Y:S02]  /*9940*/  SYNCS.PHASECHK.TRANS64.TRYWAIT P0, [R0+URZ], R3 ;  /* 0x00000003000075a7 */ /* 0x0022a400080011ff */
[----:B--2---:R-:W-:Y:S05]  /*9950*/  @!P0 NANOSLEEP.SYNCS 0x989680 ;  /* 0x009896800000895d */ /* 0x004fea0003900000 */
[----:B------:R-:W2:Y:S02]  /*9960*/  @!P0 SYNCS.PHASECHK.TRANS64 P0, [R0+URZ], R3 ;  /* 0x00000003000085a7 */ /* 0x000ea400080010ff */
[----:B--2---:R-:W-:Y:S05]  /*9970*/  @!P0 BRA `(.L_x_207) ;  /* 0xfffffffc00f08947 */ /* 0x004fea000383ffff */
[----:B------:R-:W-:Y:S05]  /*9980*/  BRA `(.L_x_208) ;  /* 0xffffffa800147947 */ /* 0x000fea000383ffff */
.L_x_71:
[----:B------:R-:W-:-:S07]  /*9990*/  MOV R0, UR5 ;  /* 0x0000000500007c02 */ /* 0x000fce0008000f00 */
.L_x_209:
[----:B-1----:R1:W2:Y:S02]  /*99a0*/  SYNCS.PHASECHK.TRANS64.TRYWAIT P0, [R0+URZ], R3 ;  /* 0x00000003000075a7 */ /* 0x0022a400080011ff */
[----:B--2---:R-:W-:Y:S05]  /*99b0*/  @!P0 NANOSLEEP.SYNCS 0x989680 ;  /* 0x009896800000895d */ /* 0x004fea0003900000 */
[----:B------:R-:W2:Y:S02]  /*99c0*/  @!P0 SYNCS.PHASECHK.TRANS64 P0, [R0+URZ], R3 ;  /* 0x00000003000085a7 */ /* 0x000ea400080010ff */
[----:B--2---:R-:W-:Y:S05]  /*99d0*/  @!P0 BRA `(.L_x_209) ;  /* 0xfffffffc00f08947 */ /* 0x004fea000383ffff */
[----:B------:R-:W-:Y:S05]  /*99e0*/  BRA `(.L_x_210) ;  /* 0xffffffa800207947 */ /* 0x000fea000383ffff */
.L_x_72:
[----:B------:R-:W-:-:S07]  /*99f0*/  MOV R0, UR5 ;  /* 0x0000000500007c02 */ /* 0x000fce0008000f00 */
.L_x_211:
[----:B-1----:R1:W2:Y:S02]  /*9a00*/  SYNCS.PHASECHK.TRANS64.TRYWAIT P0, [R0+URZ], R3 ;  /* 0x00000003000075a7 */ /* 0x0022a400080011ff */
[----:B--2---:R-:W-:Y:S05]  /*9a10*/  @!P0 NANOSLEEP.SYNCS 0x989680 ;  /* 0x009896800000895d */ /* 0x004fea0003900000 */
[----:B------:R-:W2:Y:S02]  /*9a20*/  @!P0 SYNCS.PHASECHK.TRANS64 P0, [R0+URZ], R3 ;  /* 0x00000003000085a7 */ /* 0x000ea400080010ff */
[----:B--2---:R-:W-:Y:S05]  /*9a30*/  @!P0 BRA `(.L_x_211) ;  /* 0xfffffffc00f08947 */ /* 0x004fea000383ffff */
[----:B------:R-:W-:Y:S05]  /*9a40*/  BRA `(.L_x_212) ;  /* 0xffffffa8002c7947 */ /* 0x000fea000383ffff */
.L_x_73:
[----:B------:R-:W-:-:S07]  /*9a50*/  MOV R0, UR5 ;  /* 0x0000000500007c02 */ /* 0x000fce0008000f00 */
.L_x_213:
[----:B-1----:R1:W2:Y:S02]  /*9a60*/  SYNCS.PHASECHK.TRANS64.TRYWAIT P0, [R0+URZ], R3 ;  /* 0x00000003000075a7 */ /* 0x0022a400080011ff */
[----:B--2---:R-:W-:Y:S05]  /*9a70*/  @!P0 NANOSLEEP.SYNCS 0x989680 ;  /* 0x009896800000895d */ /* 0x004fea0003900000 */
[----:B------:R-:W2:Y:S02]  /*9a80*/  @!P0 SYNCS.PHASECHK.TRANS64 P0, [R0+URZ], R3 ;  /* 0x00000003000085a7 */ /* 0x000ea400080010ff */
[----:B--2---:R-:W-:Y:S05]  /*9a90*/  @!P0 BRA `(.L_x_213) ;  /* 0xfffffffc00f08947 */ /* 0x004fea000383ffff */
[----:B------:R-:W-:Y:S05]  /*9aa0*/  BRA `(.L_x_214) ;  /* 0xffffffa800387947 */ /* 0x000fea000383ffff */
.L_x_74:
[----:B------:R-:W-:-:S07]  /*9ab0*/  MOV R0, UR5 ;  /* 0x0000000500007c02 */ /* 0x000fce0008000f00 */
.L_x_215:
[----:B-1----:R1:W2:Y:S02]  /*9ac0*/  SYNCS.PHASECHK.TRANS64.TRYWAIT P0, [R0+URZ], R3 ;  /* 0x00000003000075a7 */ /* 0x0022a400080011ff */
[----:B--2---:R-:W-:Y:S05]  /*9ad0*/  @!P0 NANOSLEEP.SYNCS 0x989680 ;  /* 0x009896800000895d */ /* 0x004fea0003900000 */
[----:B------:R-:W2:Y:S02]  /*9ae0*/  @!P0 SYNCS.PHASECHK.TRANS64 P0, [R0+URZ], R3 ;  /* 0x00000003000085a7 */ /* 0x000ea400080010ff */
[----:B--2---:R-:W-:Y:S05]  /*9af0*/  @!P0 BRA `(.L_x_215) ;  /* 0xfffffffc00f08947 */ /* 0x004fea000383ffff */
[----:B------:R-:W-:Y:S05]  /*9b00*/  BRA `(.L_x_216) ;  /* 0xffffffa800447947 */ /* 0x000fea000383ffff */
.L_x_75:
[----:B------:R-:W-:-:S07]  /*9b10*/  MOV R0, UR5 ;  /* 0x0000000500007c02 */ /* 0x000fce0008000f00 */
.L_x_217:
[----:B-1----:R1:W2:Y:S02]  /*9b20*/  SYNCS.PHASECHK.TRANS64.TRYWAIT P0, [R0+URZ], R3 ;  /* 0x00000003000075a7 */ /* 0x0022a400080011ff */
[----:B--2---:R-:W-:Y:S05]  /*9b30*/  @!P0 NANOSLEEP.SYNCS 0x989680 ;  /* 0x009896800000895d */ /* 0x004fea0003900000 */
[----:B------:R-:W2:Y:S02]  /*9b40*/  @!P0 SYNCS.PHASECHK.TRANS64 P0, [R0+URZ], R3 ;  /* 0x00000003000085a7 */ /* 0x000ea400080010ff */
[----:B--2---:R-:W-:Y:S05]  /*9b50*/  @!P0 BRA `(.L_x_217) ;  /* 0xfffffffc00f08947 */ /* 0x004fea000383ffff */
[----:B------:R-:W-:Y:S05]  /*9b60*/  BRA `(.L_x_218) ;  /* 0xffffffa800507947 */ /* 0x000fea000383ffff */
.L_x_76:
[----:B------:R-:W-:-:S07]  /*9b70*/  MOV R0, UR5 ;  /* 0x0000000500007c02 */ /* 0x000fce0008000f00 */
.L_x_219:
[----:B-1----:R1:W2:Y:S02]  /*9b80*/  SYNCS.PHASECHK.TRANS64.TRYWAIT P0, [R0+URZ], R3 ;  /* 0x00000003000075a7 */ /* 0x0022a400080011ff */
[----:B--2---:R-:W-:Y:S05]  /*9b90*/  @!P0 NANOSLEEP.SYNCS 0x989680 ;  /* 0x009896800000895d */ /* 0x004fea0003900000 */
[----:B------:R-:W2:Y:S02]  /*9ba0*/  @!P0 SYNCS.PHASECHK.TRANS64 P0, [R0+URZ], R3 ;  /* 0x00000003000085a7 */ /* 0x000ea400080010ff */
[----:B--2---:R-:W-:Y:S05]  /*9bb0*/  @!P0 BRA `(.L_x_219) ;  /* 0xfffffffc00f08947 */ /* 0x004fea000383ffff */
[----:B------:R-:W-:Y:S05]  /*9bc0*/  BRA `(.L_x_220) ;  /* 0xffffffa8005c7947 */ /* 0x000fea000383ffff */
.L_x_77:
[----:B------:R-:W-:-:S07]  /*9bd0*/  MOV R0, UR5 ;  /* 0x0000000500007c02 */ /* 0x000fce0008000f00 */
.L_x_221:
[----:B-1----:R1:W2:Y:S02]  /*9be0*/  SYNCS.PHASECHK.TRANS64.TRYWAIT P0, [R0+URZ], R3 ;  /* 0x00000003000075a7 */ /* 0x0022a400080011ff */
[----:B--2---:R-:W-:Y:S05]  /*9bf0*/  @!P0 NANOSLEEP.SYNCS 0x989680 ;  /* 0x009896800000895d */ /* 0x004fea0003900000 */
[----:B------:R-:W2:Y:S02]  /*9c00*/  @!P0 SYNCS.PHASECHK.TRANS64 P0, [R0+URZ], R3 ;  /* 0x00000003000085a7 */ /* 0x000ea400080010ff */
[----:B--2---:R-:W-:Y:S05]  /*9c10*/  @!P0 BRA `(.L_x_221) ;  /* 0xfffffffc00f08947 */ /* 0x004fea000383ffff */
[----:B------:R-:W-:Y:S05]  /*9c20*/  BRA `(.L_x_222) ;  /* 0xffffffa800687947 */ /* 0x000fea000383ffff */
.L_x_78:
[----:B------:R-:W-:-:S07]  /*9c30*/  MOV R0, UR5 ;  /* 0x0000000500007c02 */ /* 0x000fce0008000f00 */
.L_x_223:
[----:B-1----:R1:W2:Y:S02]  /*9c40*/  SYNCS.PHASECHK.TRANS64.TRYWAIT P0, [R0+URZ], R3 ;  /* 0x00000003000075a7 */ /* 0x0022a400080011ff */
[----:B--2---:R-:W-:Y:S05]  /*9c50*/  @!P0 NANOSLEEP.SYNCS 0x989680 ;  /* 0x009896800000895d */ /* 0x004fea0003900000 */
[----:B------:R-:W2:Y:S02]  /*9c60*/  @!P0 SYNCS.PHASECHK.TRANS64 P0, [R0+URZ], R3 ;  /* 0x00000003000085a7 */ /* 0x000ea400080010ff */
[----:B--2---:R-:W-:Y:S05]  /*9c70*/  @!P0 BRA `(.L_x_223) ;  /* 0xfffffffc00f08947 */ /* 0x004fea000383ffff */
[----:B------:R-:W-:Y:S05]  /*9c80*/  BRA `(.L_x_224) ;  /* 0xffffffa800747947 */ /* 0x000fea000383ffff */
.L_x_79:
[----:B------:R-:W-:-:S07]  /*9c90*/  MOV R0, UR5 ;  /* 0x0000000500007c02 */ /* 0x000fce0008000f00 */
.L_x_225:
[----:B-1----:R1:W2:Y:S02]  /*9ca0*/  SYNCS.PHASECHK.TRANS64.TRYWAIT P0, [R0+URZ], R3 ;  /* 0x00000003000075a7 */ /* 0x0022a400080011ff */
[----:B--2---:R-:W-:Y:S05]  /*9cb0*/  @!P0 NANOSLEEP.SYNCS 0x989680 ;  /* 0x009896800000895d */ /* 0x004fea0003900000 */
[----:B------:R-:W2:Y:S02]  /*9cc0*/  @!P0 SYNCS.PHASECHK.TRANS64 P0, [R0+URZ], R3 ;  /* 0x00000003000085a7 */ /* 0x000ea400080010ff */
[----:B--2---:R-:W-:Y:S05]  /*9cd0*/  @!P0 BRA `(.L_x_225) ;  /* 0xfffffffc00f08947 */ /* 0x004fea000383ffff */
[----:B------:R-:W-:Y:S05]  /*9ce0*/  BRA `(.L_x_226) ;  /* 0xffffffa800807947 */ /* 0x000fea000383ffff */
.L_x_80:
[----:B------:R-:W-:-:S07]  /*9cf0*/  MOV R0, UR5 ;  /* 0x0000000500007c02 */ /* 0x000fce0008000f00 */
.L_x_227:
[----:B-1----:R1:W2:Y:S02]  /*9d00*/  SYNCS.PHASECHK.TRANS64.TRYWAIT P0, [R0+URZ], R3 ;  /* 0x00000003000075a7 */ /* 0x0022a400080011ff */
[----:B--2---:R-:W-:Y:S05]  /*9d10*/  @!P0 NANOSLEEP.SYNCS 0x989680 ;  /* 0x009896800000895d */ /* 0x004fea0003900000 */
[----:B------:R-:W2:Y:S02]  /*9d20*/  @!P0 SYNCS.PHASECHK.TRANS64 P0, [R0+URZ], R3 ;  /* 0x00000003000085a7 */ /* 0x000ea400080010ff */
[----:B--2---:R-:W-:Y:S05]  /*9d30*/  @!P0 BRA `(.L_x_227) ;  /* 0xfffffffc00f08947 */ /* 0x004fea000383ffff */
[----:B------:R-:W-:Y:S05]  /*9d40*/  BRA `(.L_x_228) ;  /* 0xffffffa8008c7947 */ /* 0x000fea000383ffff */
.L_x_81:
[----:B------:R-:W-:-:S07]  /*9d50*/  MOV R0, UR5 ;  /* 0x0000000500007c02 */ /* 0x000fce0008000f00 */
.L_x_229:
[----:B-1----:R1:W2:Y:S02]  /*9d60*/  SYNCS.PHASECHK.TRANS64.TRYWAIT P0, [R0+URZ], R3 ;  /* 0x00000003000075a7 */ /* 0x0022a400080011ff */
[----:B--2---:R-:W-:Y:S05]  /*9d70*/  @!P0 NANOSLEEP.SYNCS 0x989680 ;  /* 0x009896800000895d */ /* 0x004fea0003900000 */
[----:B------:R-:W2:Y:S02]  /*9d80*/  @!P0 SYNCS.PHASECHK.TRANS64 P0, [R0+URZ], R3 ;  /* 0x00000003000085a7 */ /* 0x000ea400080010ff */
[----:B--2---:R-:W-:Y:S05]  /*9d90*/  @!P0 BRA `(.L_x_229) ;  /* 0xfffffffc00f08947 */ /* 0x004fea000383ffff */
[----:B------:R-:W-:Y:S05]  /*9da0*/  BRA `(.L_x_230) ;  /* 0xffffffa800987947 */ /* 0x000fea000383ffff */
.L_x_82:
[----:B------:R-:W-:-:S07]  /*9db0*/  MOV R0, UR5 ;  /* 0x0000000500007c02 */ /* 0x000fce0008000f00 */
.L_x_231:
[----:B-1----:R1:W2:Y:S02]  /*9dc0*/  SYNCS.PHASECHK.TRANS64.TRYWAIT P0, [R0+URZ], R3 ;  /* 0x00000003000075a7 */ /* 0x0022a400080011ff */
[----:B--2---:R-:W-:Y:S05]  /*9dd0*/  @!P0 NANOSLEEP.SYNCS 0x989680 ;  /* 0x009896800000895d */ /* 0x004fea0003900000 */
[----:B------:R-:W2:Y:S02]  /*9de0*/  @!P0 SYNCS.PHASECHK.TRANS64 P0, [R0+URZ], R3 ;  /* 0x00000003000085a7 */ /* 0x000ea400080010ff */
[----:B--2---:R-:W-:Y:S05]  /*9df0*/  @!P0 BRA `(.L_x_231) ;  /* 0xfffffffc00f08947 */ /* 0x004fea000383ffff */
[----:B------:R-:W-:Y:S05]  /*9e00*/  BRA `(.L_x_232) ;  /* 0xffffffa800a47947 */ /* 0x000fea000383ffff */
.L_x_83:
[----:B------:R-:W-:-:S07]  /*9e10*/  MOV R0, UR5 ;  /* 0x0000000500007c02 */ /* 0x000fce0008000f00 */
.L_x_233:
[----:B-1----:R1:W2:Y:S02]  /*9e20*/  SYNCS.PHASECHK.TRANS64.TRYWAIT P0, [R0+URZ], R3 ;  /* 0x00000003000075a7 */ /* 0x0022a400080011ff */
[----:B--2---:R-:W-:Y:S05]  /*9e30*/  @!P0 NANOSLEEP.SYNCS 0x989680 ;  /* 0x009896800000895d */ /* 0x004fea0003900000 */
[----:B------:R-:W2:Y:S02]  /*9e40*/  @!P0 SYNCS.PHASECHK.TRANS64 P0, [R0+URZ], R3 ;  /* 0x00000003000085a7 */ /* 0x000ea400080010ff */
[----:B--2---:R-:W-:Y:S05]  /*9e50*/  @!P0 BRA `(.L_x_233) ;  /* 0xfffffffc00f08947 */ /* 0x004fea000383ffff */
[----:B------:R-:W-:Y:S05]  /*9e60*/  BRA `(.L_x_234) ;  /* 0xffffffa800b07947 */ /* 0x000fea000383ffff */
.L_x_84:
[----:B------:R-:W-:-:S07]  /*9e70*/  MOV R0, UR5 ;  /* 0x0000000500007c02 */ /* 0x000fce0008000f00 */
.L_x_235:
[----:B-1----:R1:W2:Y:S02]  /*9e80*/  SYNCS.PHASECHK.TRANS64.TRYWAIT P0, [R0+URZ], R3 ;  /* 0x00000003000075a7 */ /* 0x0022a400080011ff */
[----:B--2---:R-:W-:Y:S05]  /*9e90*/  @!P0 NANOSLEEP.SYNCS 0x989680 ;  /* 0x009896800000895d */ /* 0x004fea0003900000 */
[----:B------:R-:W2:Y:S02]  /*9ea0*/  @!P0 SYNCS.PHASECHK.TRANS64 P0, [R0+URZ], R3 ;  /* 0x00000003000085a7 */ /* 0x000ea400080010ff */
[----:B--2---:R-:W-:Y:S05]  /*9eb0*/  @!P0 BRA `(.L_x_235) ;  /* 0xfffffffc00f08947 */ /* 0x004fea000383ffff */
[----:B------:R-:W-:Y:S05]  /*9ec0*/  BRA `(.L_x_236) ;  /* 0xffffffa800bc7947 */ /* 0x000fea000383ffff */
.L_x_85:
[----:B------:R-:W-:-:S07]  /*9ed0*/  MOV R0, UR5 ;  /* 0x0000000500007c02 */ /* 0x000fce0008000f00 */
.L_x_237:
[----:B-1----:R1:W2:Y:S02]  /*9ee0*/  SYNCS.PHASECHK.TRANS64.TRYWAIT P0, [R0+URZ], R3 ;  /* 0x00000003000075a7 */ /* 0x0022a400080011ff */
[----:B--2---:R-:W-:Y:S05]  /*9ef0*/  @!P0 NANOSLEEP.SYNCS 0x989680 ;  /* 0x009896800000895d */ /* 0x004fea0003900000 */
[----:B------:R-:W2:Y:S02]  /*9f00*/  @!P0 SYNCS.PHASECHK.TRANS64 P0, [R0+URZ], R3 ;  /* 0x00000003000085a7 */ /* 0x000ea400080010ff */
[----:B--2---:R-:W-:Y:S05]  /*9f10*/  @!P0 BRA `(.L_x_237) ;  /* 0xfffffffc00f08947 */ /* 0x004fea000383ffff */
[----:B------:R-:W-:Y:S05]  /*9f20*/  BRA `(.L_x_238) ;  /* 0xffffffa800c87947 */ /* 0x000fea000383ffff */
.L_x_86:
[----:B------:R-:W-:-:S07]  /*9f30*/  MOV R0, UR5 ;  /* 0x0000000500007c02 */ /* 0x000fce0008000f00 */
.L_x_239:
[----:B-1----:R1:W2:Y:S02]  /*9f40*/  SYNCS.PHASECHK.TRANS64.TRYWAIT P0, [R0+URZ], R3 ;  /* 0x00000003000075a7 */ /* 0x0022a400080011ff */
[----:B--2---:R-:W-:Y:S05]  /*9f50*/  @!P0 NANOSLEEP.SYNCS 0x989680 ;  /* 0x009896800000895d */ /* 0x004fea0003900000 */
[----:B------:R-:W2:Y:S02]  /*9f60*/  @!P0 SYNCS.PHASECHK.TRANS64 P0, [R0+URZ], R3 ;  /* 0x00000003000085a7 */ /* 0x000ea400080010ff */
[----:B--2---:R-:W-:Y:S05]  /*9f70*/  @!P0 BRA `(.L_x_239) ;  /* 0xfffffffc00f08947 */ /* 0x004fea000383ffff */
[----:B------:R-:W-:Y:S05]  /*9f80*/  BRA `(.L_x_240) ;  /* 0xffffffa800d47947 */ /* 0x000fea000383ffff */
.L_x_87:
[----:B------:R-:W-:-:S07]  /*9f90*/  MOV R0, UR5 ;  /* 0x0000000500007c02 */ /* 0x000fce0008000f00 */
.L_x_241:
[----:B-1----:R1:W2:Y:S02]  /*9fa0*/  SYNCS.PHASECHK.TRANS64.TRYWAIT P0, [R0+URZ], R3 ;  /* 0x00000003000075a7 */ /* 0x0022a400080011ff */
[----:B--2---:R-:W-:Y:S05]  /*9fb0*/  @!P0 NANOSLEEP.SYNCS 0x989680 ;  /* 0x009896800000895d */ /* 0x004fea0003900000 */
[----:B------:R-:W2:Y:S02]  /*9fc0*/  @!P0 SYNCS.PHASECHK.TRANS64 P0, [R0+URZ], R3 ;  /* 0x00000003000085a7 */ /* 0x000ea400080010ff */
[----:B--2---:R-:W-:Y:S05]  /*9fd0*/  @!P0 BRA `(.L_x_241) ;  /* 0xfffffffc00f08947 */ /* 0x004fea000383ffff */
[----:B------:R-:W-:Y:S05]  /*9fe0*/  BRA `(.L_x_242) ;  /* 0xffffffa800e07947 */ /* 0x000fea000383ffff */
.L_x_88:
[----:B------:R-:W-:-:S07]  /*9ff0*/  MOV R0, UR5 ;  /* 0x0000000500007c02 */ /* 0x000fce0008000f00 */
.L_x_243:
[----:B-1----:R1:W2:Y:S02]  /*a000*/  SYNCS.PHASECHK.TRANS64.TRYWAIT P0, [R0+URZ], R3 ;  /* 0x00000003000075a7 */ /* 0x0022a400080011ff */
[----:B--2---:R-:W-:Y:S05]  /*a010*/  @!P0 NANOSLEEP.SYNCS 0x989680 ;  /* 0x009896800000895d */ /* 0x004fea0003900000 */
[----:B------:R-:W2:Y:S02]  /*a020*/  @!P0 SYNCS.PHASECHK.TRANS64 P0, [R0+URZ], R3 ;  /* 0x00000003000085a7 */ /* 0x000ea400080010ff */
[----:B--2---:R-:W-:Y:S05]  /*a030*/  @!P0 BRA `(.L_x_243) ;  /* 0xfffffffc00f08947 */ /* 0x004fea000383ffff */
[----:B------:R-:W-:Y:S05]  /*a040*/  BRA `(.L_x_244) ;  /* 0xffffffa800ec7947 */ /* 0x000fea000383ffff */
.L_x_89:
[----:B------:R-:W-:-:S07]  /*a050*/  MOV R0, UR5 ;  /* 0x0000000500007c02 */ /* 0x000fce0008000f00 */
.L_x_245:
[----:B-1----:R1:W2:Y:S02]  /*a060*/  SYNCS.PHASECHK.TRANS64.TRYWAIT P0, [R0+URZ], R3 ;  /* 0x00000003000075a7 */ /* 0x0022a400080011ff */
[----:B--2---:R-:W-:Y:S05]  /*a070*/  @!P0 NANOSLEEP.SYNCS 0x989680 ;  /* 0x009896800000895d */ /* 0x004fea0003900000 */
[----:B------:R-:W2:Y:S02]  /*a080*/  @!P0 SYNCS.PHASECHK.TRANS64 P0, [R0+URZ], R3 ;  /* 0x00000003000085a7 */ /* 0x000ea400080010ff */
[----:B--2---:R-:W-:Y:S05]  /*a090*/  @!P0 BRA `(.L_x_245) ;  /* 0xfffffffc00f08947 */ /* 0x004fea000383ffff */
[----:B------:R-:W-:Y:S05]  /*a0a0*/  BRA `(.L_x_246) ;  /* 0xffffffa800f87947 */ /* 0x000fea000383ffff */
.L_x_90:
[----:B------:R-:W-:-:S07]  /*a0b0*/  MOV R0, UR5 ;  /* 0x0000000500007c02 */ /* 0x000fce0008000f00 */
.L_x_247:
[----:B-1----:R1:W2:Y:S02]  /*a0c0*/  SYNCS.PHASECHK.TRANS64.TRYWAIT P0, [R0+URZ], R3 ;  /* 0x00000003000075a7 */ /* 0x0022a400080011ff */
[----:B--2---:R-:W-:Y:S05]  /*a0d0*/  @!P0 NANOSLEEP.SYNCS 0x989680 ;  /* 0x009896800000895d */ /* 0x004fea0003900000 */
[----:B------:R-:W2:Y:S02]  /*a0e0*/  @!P0 SYNCS.PHASECHK.TRANS64 P0, [R0+URZ], R3 ;  /* 0x00000003000085a7 */ /* 0x000ea400080010ff */
[----:B--2---:R-:W-:Y:S05]  /*a0f0*/  @!P0 BRA `(.L_x_247) ;  /* 0xfffffffc00f08947 */ /* 0x004fea000383ffff */
[----:B------:R-:W-:Y:S05]  /*a100*/  BRA `(.L_x_248) ;  /* 0xffffffac00047947 */ /* 0x000fea000383ffff */
.L_x_91:
[----:B------:R-:W-:-:S07]  /*a110*/  MOV R0, UR5 ;  /* 0x0000000500007c02 */ /* 0x000fce0008000f00 */
.L_x_249:
[----:B-1----:R1:W2:Y:S02]  /*a120*/  SYNCS.PHASECHK.TRANS64.TRYWAIT P0, [R0+URZ], R3 ;  /* 0x00000003000075a7 */ /* 0x0022a400080011ff */
[----:B--2---:R-:W-:Y:S05]  /*a130*/  @!P0 NANOSLEEP.SYNCS 0x989680 ;  /* 0x009896800000895d */ /* 0x004fea0003900000 */
[----:B------:R-:W2:Y:S02]  /*a140*/  @!P0 SYNCS.PHASECHK.TRANS64 P0, [R0+URZ], R3 ;  /* 0x00000003000085a7 */ /* 0x000ea400080010ff */
[----:B--2---:R-:W-:Y:S05]  /*a150*/  @!P0 BRA `(.L_x_249) ;  /* 0xfffffffc00f08947 */ /* 0x004fea000383ffff */
[----:B------:R-:W-:Y:S05]  /*a160*/  BRA `(.L_x_250) ;  /* 0xffffffac00107947 */ /* 0x000fea000383ffff */
.L_x_92:
[----:B------:R-:W-:-:S07]  /*a170*/  MOV R0, UR5 ;  /* 0x0000000500007c02 */ /* 0x000fce0008000f00 */
.L_x_251:
[----:B-1----:R1:W2:Y:S02]  /*a180*/  SYNCS.PHASECHK.TRANS64.TRYWAIT P0, [R0+URZ], R3 ;  /* 0x00000003000075a7 */ /* 0x0022a400080011ff */
[----:B--2---:R-:W-:Y:S05]  /*a190*/  @!P0 NANOSLEEP.SYNCS 0x989680 ;  /* 0x009896800000895d */ /* 0x004fea0003900000 */
[----:B------:R-:W2:Y:S02]  /*a1a0*/  @!P0 SYNCS.PHASECHK.TRANS64 P0, [R0+URZ], R3 ;  /* 0x00000003000085a7 */ /* 0x000ea400080010ff */
[----:B--2---:R-:W-:Y:S05]  /*a1b0*/  @!P0 BRA `(.L_x_251) ;  /* 0xfffffffc00f08947 */ /* 0x004fea000383ffff */
[----:B------:R-:W-:Y:S05]  /*a1c0*/  BRA `(.L_x_252) ;  /* 0xffffffac001c7947 */ /* 0x000fea000383ffff */
.L_x_93:
[----:B------:R-:W-:-:S07]  /*a1d0*/  MOV R0, UR5 ;  /* 0x0000000500007c02 */ /* 0x000fce0008000f00 */
.L_x_253:
[----:B-1----:R1:W2:Y:S02]  /*a1e0*/  SYNCS.PHASECHK.TRANS64.TRYWAIT P0, [R0+URZ], R3 ;  /* 0x00000003000075a7 */ /* 0x0022a400080011ff */
[----:B--2---:R-:W-:Y:S05]  /*a1f0*/  @!P0 NANOSLEEP.SYNCS 0x989680 ;  /* 0x009896800000895d */ /* 0x004fea0003900000 */
[----:B------:R-:W2:Y:S02]  /*a200*/  @!P0 SYNCS.PHASECHK.TRANS64 P0, [R0+URZ], R3 ;  /* 0x00000003000085a7 */ /* 0x000ea400080010ff */
[----:B--2---:R-:W-:Y:S05]  /*a210*/  @!P0 BRA `(.L_x_253) ;  /* 0xfffffffc00f08947 */ /* 0x004fea000383ffff */
[----:B------:R-:W-:Y:S05]  /*a220*/  BRA `(.L_x_254) ;  /* 0xffffffac00287947 */ /* 0x000fea000383ffff */
.L_x_96:
[----:B------:R-:W-:-:S07]  /*a230*/  MOV R4, UR4 ;  /* 0x0000000400047c02 */ /* 0x000fce0008000f00 */
.L_x_255:
[----:B-1----:R1:W2:Y:S02]  /*a240*/  SYNCS.PHASECHK.TRANS64.TRYWAIT P1, [R4+URZ+0x388], R6 ;  /* 0x00038806040075a7 */ /* 0x0022a400080211ff */
[----:B--2---:R-:W-:Y:S05]  /*a250*/  @!P1 NANOSLEEP.SYNCS 0x989680 ;  /* 0x009896800000995d */ /* 0x004fea0003900000 */
[----:B------:R-:W2:Y:S02]  /*a260*/  @!P1 SYNCS.PHASECHK.TRANS64 P1, [R4+URZ+0x388], R6 ;  /* 0x00038806040095a7 */ /* 0x000ea400080210ff */
[----:B--2---:R-:W-:Y:S05]  /*a270*/  @!P1 BRA `(.L_x_255) ;  /* 0xfffffffc00f09947 */ /* 0x004fea000383ffff */
[----:B------:R-:W-:Y:S05]  /*a280*/  BRA `(.L_x_256) ;  /* 0xffffffac00947947 */ /* 0x000fea000383ffff */
.L_x_97:
[----:B-1----:R-:W-:-:S07]  /*a290*/  MOV R4, UR4 ;  /* 0x0000000400047c02 */ /* 0x002fce0008000f00 */
.L_x_257:
[----:B-1----:R1:W2:Y:S02]  /*a2a0*/  SYNCS.PHASECHK.TRANS64.TRYWAIT P1, [R4+URZ+0x380], R5 ;  /* 0x00038005040075a7 */ /* 0x0022a400080211ff */
[----:B--2---:R-:W-:Y:S05]  /*a2b0*/  @!P1 NANOSLEEP.SYNCS 0x989680 ;  /* 0x009896800000995d */ /* 0x004fea0003900000 */
[----:B------:R-:W2:Y:S02]  /*a2c0*/  @!P1 SYNCS.PHASECHK.TRANS64 P1, [R4+URZ+0x380], R5 ;  /* 0x00038005040095a7 */ /* 0x000ea400080210ff */
[----:B--2---:R-:W-:Y:S05]  /*a2d0*/  @!P1 BRA `(.L_x_257) ;  /* 0xfffffffc00f09947 */ /* 0x004fea000383ffff */
[----:B------:R-:W-:Y:S05]  /*a2e0*/  BRA `(.L_x_258) ;  /* 0xffffffac009c7947 */ /* 0x000fea000383ffff */
.L_x_105:
[----:B------:R-:W-:-:S07]  /*a2f0*/  MOV R2, UR14 ;  /* 0x0000000e00027c02 */ /* 0x000fce0008000f00 */
.L_x_259:
[----:B-1----:R1:W2:Y:S02]  /*a300*/  SYNCS.PHASECHK.TRANS64.TRYWAIT P0, [R2+URZ+0x380], R4 ;  /* 0x00038004020075a7 */ /* 0x0022a400080011ff */
[----:B--2---:R-:W-:Y:S05]  /*a310*/  @!P0 NANOSLEEP.SYNCS 0x989680 ;  /* 0x009896800000895d */ /* 0x004fea0003900000 */
[----:B------:R-:W2:Y:S02]  /*a320*/  @!P0 SYNCS.PHASECHK.TRANS64 P0, [R2+URZ+0x380], R4 ;  /* 0x00038004020085a7 */ /* 0x000ea400080010ff */
[----:B--2---:R-:W-:Y:S05]  /*a330*/  @!P0 BRA `(.L_x_259) ;  /* 0xfffffffc00f08947 */ /* 0x004fea000383ffff */
[----:B------:R-:W-:Y:S05]  /*a340*/  BRA `(.L_x_260) ;  /* 0xffffffb400147947 */ /* 0x000fea000383ffff */
.L_x_106:
[----:B------:R-:W-:-:S07]  /*a350*/  MOV R4, UR19 ;  /* 0x0000001300047c02 */ /* 0x000fce0008000f00 */
.L_x_261:
[----:B-1----:R1:W2:Y:S02]  /*a360*/  SYNCS.PHASECHK.TRANS64.TRYWAIT P0, [R4+URZ+0x3a0], R2 ;  /* 0x0003a002040075a7 */ /* 0x0022a400080011ff */
[----:B--2---:R-:W-:Y:S05]  /*a370*/  @!P0 NANOSLEEP.SYNCS 0x989680 ;  /* 0x009896800000895d */ /* 0x004fea0003900000 */
[----:B------:R-:W2:Y:S02]  /*a380*/  @!P0 SYNCS.PHASECHK.TRANS64 P0, [R4+URZ+0x3a0], R2 ;  /* 0x0003a002040085a7 */ /* 0x000ea400080010ff */
[----:B--2---:R-:W-:Y:S05]  /*a390*/  @!P0 BRA `(.L_x_261) ;  /* 0xfffffffc00f08947 */ /* 0x004fea000383ffff */
[----:B------:R-:W-:Y:S05]  /*a3a0*/  BRA `(.L_x_262) ;  /* 0xffffffb400307947 */ /* 0x000fea000383ffff */
.L_x_109:
[----:B-1----:R-:W-:Y:S07]  /*a3b0*/  MOV R2, UR11 ;  /* 0x0000000b00027c02 */ /* 0x002fee0008000f00 */
.L_x_263:
[----:B-1----:R1:W2:Y:S02]  /*a3c0*/  SYNCS.PHASECHK.TRANS64.TRYWAIT P0, [R2+URZ], R5 ;  /* 0x00000005020075a7 */ /* 0x0022a400080011ff */
[----:B--2---:R-:W-:Y:S05]  /*a3d0*/  @!P0 NANOSLEEP.SYNCS 0x989680 ;  /* 0x009896800000895d */ /* 0x004fea0003900000 */
[----:B------:R-:W2:Y:S02]  /*a3e0*/  @!P0 SYNCS.PHASECHK.TRANS64 P0, [R2+URZ], R5 ;  /* 0x00000005020085a7 */ /* 0x000ea400080010ff */
[----:B--2---:R-:W-:Y:S05]  /*a3f0*/  @!P0 BRA `(.L_x_263) ;  /* 0xfffffffc00f08947 */ /* 0x004fea000383ffff */
[----:B------:R-:W-:Y:S05]  /*a400*/  BRA `(.L_x_108) ;  /* 0xffffffb400547947 */ /* 0x000fea000383ffff */
.L_x_112:
[----:B------:R-:W-:-:S07]  /*a410*/  MOV R2, UR4 ;  /* 0x0000000400027c02 */ /* 0x000fce0008000f00 */
.L_x_264:
[----:B-1----:R1:W3:Y:S02]  /*a420*/  SYNCS.PHASECHK.TRANS64.TRYWAIT P0, [R2+URZ], R3 ;  /* 0x00000003020075a7 */ /* 0x0022e400080011ff */
[----:B---3--:R-:W-:Y:S05]  /*a430*/  @!P0 NANOSLEEP.SYNCS 0x989680 ;  /* 0x009896800000895d */ /* 0x008fea0003900000 */
[----:B------:R-:W3:Y:S02]  /*a440*/  @!P0 SYNCS.PHASECHK.TRANS64 P0, [R2+URZ], R3 ;  /* 0x00000003020085a7 */ /* 0x000ee400080010ff */
[----:B---3--:R-:W-:Y:S05]  /*a450*/  @!P0 BRA `(.L_x_264) ;  /* 0xfffffffc00f08947 */ /* 0x008fea000383ffff */
[----:B------:R-:W-:Y:S05]  /*a460*/  BRA `(.L_x_265) ;  /* 0xffffffb800007947 */ /* 0x000fea000383ffff */
.L_x_113:
[----:B------:R-:W-:-:S07]  /*a470*/  MOV R2, UR4 ;  /* 0x0000000400027c02 */ /* 0x000fce0008000f00 */
.L_x_266:
[----:B-1----:R1:W2:Y:S02]  /*a480*/  SYNCS.PHASECHK.TRANS64.TRYWAIT P0, [R2+URZ], R3 ;  /* 0x00000003020075a7 */ /* 0x0022a400080011ff */
[----:B--2---:R-:W-:Y:S05]  /*a490*/  @!P0 NANOSLEEP.SYNCS 0x989680 ;  /* 0x009896800000895d */ /* 0x004fea0003900000 */
[----:B------:R-:W2:Y:S02]  /*a4a0*/  @!P0 SYNCS.PHASECHK.TRANS64 P0, [R2+URZ], R3 ;  /* 0x00000003020085a7 */ /* 0x000ea400080010ff */
[----:B--2---:R-:W-:Y:S05]  /*a4b0*/  @!P0 BRA `(.L_x_266) ;  /* 0xfffffffc00f08947 */ /* 0x004fea000383ffff */
[----:B------:R-:W-:Y:S05]  /*a4c0*/  BRA `(.L_x_267) ;  /* 0xffffffb8000c7947 */ /* 0x000fea000383ffff */
.L_x_118:
[----:B------:R-:W-:Y:S07]  /*a4d0*/  MOV R0, UR28 ;  /* 0x0000001c00007c02 */ /* 0x000fee0008000f00 */
.L_x_268:
[----:B--2---:R2:W3:Y:S02]  /*a4e0*/  SYNCS.PHASECHK.TRANS64.TRYWAIT P0, [R0+URZ+0x380], R3 ;  /* 0x00038003000075a7 */ /* 0x0044e400080011ff */
[----:B---3--:R-:W-:Y:S05]  /*a4f0*/  @!P0 NANOSLEEP.SYNCS 0x989680 ;  /* 0x009896800000895d */ /* 0x008fea0003900000 */
[----:B------:R-:W3:Y:S02]  /*a500*/  @!P0 SYNCS.PHASECHK.TRANS64 P0, [R0+URZ+0x380], R3 ;  /* 0x00038003000085a7 */ /* 0x000ee400080010ff */
[----:B---3--:R-:W-:Y:S05]  /*a510*/  @!P0 BRA `(.L_x_268) ;  /* 0xfffffffc00f08947 */ /* 0x008fea000383ffff */
[----:B------:R-:W-:Y:S05]  /*a520*/  BRA `(.L_x_269) ;  /* 0xffffffbc003c7947 */ /* 0x000fea000383ffff */
.L_x_121:
[----:B------:R-:W-:Y:S07]  /*a530*/  MOV R0, UR28 ;  /* 0x0000001c00007c02 */ /* 0x000fee0008000f00 */
.L_x_270:
[----:B--2---:R2:W3:Y:S02]  /*a540*/  SYNCS.PHASECHK.TRANS64.TRYWAIT P0, [R0+URZ+0x378], R8 ;  /* 0x00037808000075a7 */ /* 0x0044e400080011ff */
[----:B---3--:R-:W-:Y:S05]  /*a550*/  @!P0 NANOSLEEP.SYNCS 0x989680 ;  /* 0x009896800000895d */ /* 0x008fea0003900000 */
[----:B------:R-:W3:Y:S02]  /*a560*/  @!P0 SYNCS.PHASECHK.TRANS64 P0, [R0+URZ+0x378], R8 ;  /* 0x00037808000085a7 */ /* 0x000ee400080010ff */
[----:B---3--:R-:W-:Y:S05]  /*a570*/  @!P0 BRA `(.L_x_270) ;  /* 0xfffffffc00f08947 */ /* 0x008fea000383ffff */
[----:B------:R-:W-:Y:S05]  /*a580*/  BRA `(.L_x_120) ;  /* 0xffffffc0009c7947 */ /* 0x000fea000383ffff */
.L_x_124:
[----:B--2---:R-:W-:Y:S07]  /*a590*/  MOV R0, UR28 ;  /* 0x0000001c00007c02 */ /* 0x004fee0008000f00 */
.L_x_271:
[----:B--2---:R2:W3:Y:S02]  /*a5a0*/  SYNCS.PHASECHK.TRANS64.TRYWAIT P2, [R0+URZ+0x368], R3 ;  /* 0x00036803000075a7 */ /* 0x0044e400080411ff */
[----:B---3--:R-:W-:Y:S05]  /*a5b0*/  @!P2 NANOSLEEP.SYNCS 0x989680 ;  /* 0x009896800000a95d */ /* 0x008fea0003900000 */
[----:B------:R-:W3:Y:S02]  /*a5c0*/  @!P2 SYNCS.PHASECHK.TRANS64 P2, [R0+URZ+0x368], R3 ;  /* 0x000368030000a5a7 */ /* 0x000ee400080410ff */
[----:B---3--:R-:W-:Y:S05]  /*a5d0*/  @!P2 BRA `(.L_x_271) ;  /* 0xfffffffc00f0a947 */ /* 0x008fea000383ffff */
[----:B------:R-:W-:Y:S05]  /*a5e0*/  BRA `(.L_x_272) ;  /* 0xffffffc000f87947 */ /* 0x000fea000383ffff */
.L_x_127:
[----:B------:R-:W-:Y:S07]  /*a5f0*/  MOV R0, UR43 ;  /* 0x0000002b00007c02 */ /* 0x000fee0008000f00 */
.L_x_273:
[----:B-1----:R1:W2:Y:S02]  /*a600*/  SYNCS.PHASECHK.TRANS64.TRYWAIT P0, [R0+URZ+0x380], R2 ;  /* 0x00038002000075a7 */ /* 0x0022a400080011ff */
[----:B--2---:R-:W-:Y:S05]  /*a610*/  @!P0 NANOSLEEP.SYNCS 0x989680 ;  /* 0x009896800000895d */ /* 0x004fea0003900000 */
[----:B------:R-:W2:Y:S02]  /*a620*/  @!P0 SYNCS.PHASECHK.TRANS64 P0, [R0+URZ+0x380], R2 ;  /* 0x00038002000085a7 */ /* 0x000ea400080010ff */
[----:B--2---:R-:W-:Y:S05]  /*a630*/  @!P0 BRA `(.L_x_273) ;  /* 0xfffffffc00f08947 */ /* 0x004fea000383ffff */
[----:B------:R-:W-:Y:S05]  /*a640*/  BRA `(.L_x_274) ;  /* 0xffffffc800a47947 */ /* 0x000fea000383ffff */
.L_x_138:
[----:B-1----:R-:W-:Y:S04]  /*a650*/  MOV R3, UR43 ;  /* 0x0000002b00037c02 */ /* 0x002fe80008000f00 */
[----:B------:R1:W2:Y:S03]  /*a660*/  SYNCS.PHASECHK.TRANS64.TRYWAIT P1, [R3+URZ+0x360], R4 ;  /* 0x00036004030075a7 */ /* 0x0002a600080211ff */
[----:B--2---:R-:W-:Y:S05]  /*a670*/  @!P1 NANOSLEEP.SYNCS 0x989680 ;  /* 0x009896800000995d */ /* 0x004fea0003900000 */
[----:B------:R-:W2:Y:S02]  /*a680*/  @!P1 SYNCS.PHASECHK.TRANS64 P1, [R3+URZ+0x360], R4 ;  /* 0x00036004030095a7 */ /* 0x000ea400080210ff */
[----:B--2---:R-:W-:Y:S05]  /*a690*/  @!P1 BRA `(.L_x_138) ;  /* 0xfffffffc00ec9947 */ /* 0x004fea000383ffff */
[----:B------:R-:W-:Y:S05]  /*a6a0*/  BRA `(.L_x_137) ;  /* 0xffffffd400ec7947 */ /* 0x000fea000383ffff */
.L_x_140:
[----:B-1----:R1:W2:Y:S02]  /*a6b0*/  SYNCS.PHASECHK.TRANS64.TRYWAIT P1, [R22+URZ+0x390], R0 ;  /* 0x00039000160075a7 */ /* 0x0022a400080211ff */
[----:B--2---:R-:W-:Y:S05]  /*a6c0*/  @!P1 NANOSLEEP.SYNCS 0x989680 ;  /* 0x009896800000995d */ /* 0x004fea0003900000 */
[----:B------:R-:W2:Y:S02]  /*a6d0*/  @!P1 SYNCS.PHASECHK.TRANS64 P1, [R22+URZ+0x390], R0 ;  /* 0x00039000160095a7 */ /* 0x000ea400080210ff */
[----:B--2---:R-:W-:Y:S05]  /*a6e0*/  @!P1 BRA `(.L_x_140) ;  /* 0xfffffffc00f09947 */ /* 0x004fea000383ffff */
[----:B------:R-:W-:Y:S05]  /*a6f0*/  BRA `(.L_x_139) ;  /* 0xffffffd8002c7947 */ /* 0x000fea000383ffff */
        .weak           $__internal_0_$__cuda_sm10x_tcgen05_guardrail_trap_col_being_dealloced_not_returned_by_alloc
        .type           $__internal_0_$__cuda_sm10x_tcgen05_guardrail_trap_col_being_dealloced_not_returned_by_alloc,@function
        .size           $__internal_0_$__cuda_sm10x_tcgen05_guardrail_trap_col_being_dealloced_not_returned_by_alloc,($__internal_1_$__cuda_sm10x_tcgen05_guardrail_trap_phase_invalid_during_alloc - $__internal_0_$__cuda_sm10x_tcgen05_guardrail_trap_col_being_dealloced_not_returned_by_alloc)
$__internal_0_$__cuda_sm10x_tcgen05_guardrail_trap_col_being_dealloced_not_returned_by_alloc:
[----:B------:R-:W-:Y:S05]  /*a700*/  BPT.TRAP 0x1 ;  /* 0x000000040000795c */ /* 0x000fea0000300000 */
[----:B------:R-:W-:-:S04]  /*a710*/  HFMA2 R3, -RZ, RZ, 0, 0 ;  /* 0x00000000ff037431 */ /* 0x000fc800000001ff */
[----:B------:R-:W-:Y:S05]  /*a720*/  RET.REL.NODEC R2 `(_ZN7cutlass13device_kernelINS_4conv6kernel13ConvUniversalINS1_16ConvProblemShapeILNS1_8OperatorE1ELi3EEENS1_10collective14CollectiveConvINS1_47MainloopSm100TmaUmmaWarpSpecializedImplicitGemmILS5_1ELi54ELi3ELi1ELi2EN4cute5tupleIJNSA_1CILi2EEENSC_ILi1EEESE_EEEEENSB_IJNSC_ILi64EEESH_NSB_IJNSC_ILi32EEEEEEEEENS_12float_e4m3_tESL_NSA_8TiledMMAINSA_8MMA_AtomIJNSA_10MMA_TraitsINSA_19SM100_MMA_F8F6F4_SSEJSL_SL_fSH_SH_NSA_17integral_constantINSA_4UMMA5MajorELSS_0EEENSQ_ISS_LSS_1EEENSQ_INSR_7ScaleInELSV_0EEESW_EEEEEENSA_6LayoutINSB_IJSE_SE_SE_EEENSB_IJNSC_ILi0EEES11_S11_EEEEENSB_IJNSA_10UnderscoreES14_S14_EEEEENS7_6detail27Sm100ImplicitGemmTileTraitsINSA_20SM90_TMA_LOAD_IM2COLENSA_14ComposedLayoutINSA_7SwizzleILi1ELi4ELi3EEENSA_18smem_ptr_flag_bitsILi8EEENSZ_INSB_IJNSC_ILi8EEESI_EEENSB_IJSI_SE_EEEEEEEvEENS18_INSA_23SM90_TMA_LOAD_MULTICASTENS1A_INS1B_ILi2ELi4ELi3EEES1E_NSZ_INSB_IJSH_S1F_EEENSB_IJSE_SH_EEEEEEEvEEEENS_8epilogue10collective18CollectiveEpilogueINS1T_23Sm100TmaWarpSpecializedILi1ELi1ELi32ELb0ELb0EEEJSK_NSB_IJNSZ_ISH_SE_EES1Y_EEESL_NSB_IJNSB_IJllllEEESE_S11_EEESL_S21_NS1T_6fusion15FusionCallbacksIS1X_NS22_17LinearCombinationISL_fSL_fLNS_15FloatRoundStyleE2EEESK_S1Z_JEEENSA_5SM1004TMEM4LOAD26SM100_TMEM_LOAD_16dp32b32xES19_NS1A_IS1M_S1E_NSZ_INSB_IJS1F_SH_EEENSB_IJSH_SE_EEEEEEENSA_39AutoVectorizingCopyWithAssumedAlignmentILi128EEENSA_21SM90_TMA_STORE_IM2COLES2F_S2H_S2H_EEEvvEEEEvNT_6ParamsE) ;  /* 0xffffff5802347950 */ /* 0x000fea0003c3ffff */
        .weak           $__internal_1_$__cuda_sm10x_tcgen05_guardrail_trap_phase_invalid_during_alloc
        .type           $__internal_1_$__cuda_sm10x_tcgen05_guardrail_trap_phase_invalid_during_alloc,@function
        .size           $__internal_1_$__cuda_sm10x_tcgen05_guardrail_trap_phase_invalid_during_alloc,($__internal_2_$__cuda_sm10x_tcgen05_guardrail_trap_unallocated_columns_being_dealloced - $__internal_1_$__cuda_sm10x_tcgen05_guardrail_trap_phase_invalid_during_alloc)
$__internal_1_$__cuda_sm10x_tcgen05_guardrail_trap_phase_invalid_during_alloc:
[----:B------:R-:W-:Y:S05]  /*a730*/  BPT.TRAP 0x1 ;  /* 0x000000040000795c */ /* 0x000fea0000300000 */
[----:B------:R-:W-:-:S04]  /*a740*/  MOV R5, 0x0 ;  /* 0x0000000000057802 */ /* 0x000fc80000000f00 */
[----:B------:R-:W-:Y:S05]  /*a750*/  RET.REL.NODEC R4 `(_ZN7cutlass13device_kernelINS_4conv6kernel13ConvUniversalINS1_16ConvProblemShapeILNS1_8OperatorE1ELi3EEENS1_10collective14CollectiveConvINS1_47MainloopSm100TmaUmmaWarpSpecializedImplicitGemmILS5_1ELi54ELi3ELi1ELi2EN4cute5tupleIJNSA_1CILi2EEENSC_ILi1EEESE_EEEEENSB_IJNSC_ILi64EEESH_NSB_IJNSC_ILi32EEEEEEEEENS_12float_e4m3_tESL_NSA_8TiledMMAINSA_8MMA_AtomIJNSA_10MMA_TraitsINSA_19SM100_MMA_F8F6F4_SSEJSL_SL_fSH_SH_NSA_17integral_constantINSA_4UMMA5MajorELSS_0EEENSQ_ISS_LSS_1EEENSQ_INSR_7ScaleInELSV_0EEESW_EEEEEENSA_6LayoutINSB_IJSE_SE_SE_EEENSB_IJNSC_ILi0EEES11_S11_EEEEENSB_IJNSA_10UnderscoreES14_S14_EEEEENS7_6detail27Sm100ImplicitGemmTileTraitsINSA_20SM90_TMA_LOAD_IM2COLENSA_14ComposedLayoutINSA_7SwizzleILi1ELi4ELi3EEENSA_18smem_ptr_flag_bitsILi8EEENSZ_INSB_IJNSC_ILi8EEESI_EEENSB_IJSI_SE_EEEEEEEvEENS18_INSA_23SM90_TMA_LOAD_MULTICASTENS1A_INS1B_ILi2ELi4ELi3EEES1E_NSZ_INSB_IJSH_S1F_EEENSB_IJSE_SH_EEEEEEEvEEEENS_8epilogue10collective18CollectiveEpilogueINS1T_23Sm100TmaWarpSpecializedILi1ELi1ELi32ELb0ELb0EEEJSK_NSB_IJNSZ_ISH_SE_EES1Y_EEESL_NSB_IJNSB_IJllllEEESE_S11_EEESL_S21_NS1T_6fusion15FusionCallbacksIS1X_NS22_17LinearCombinationISL_fSL_fLNS_15FloatRoundStyleE2EEESK_S1Z_JEEENSA_5SM1004TMEM4LOAD26SM100_TMEM_LOAD_16dp32b32xES19_NS1A_IS1M_S1E_NSZ_INSB_IJS1F_SH_EEENSB_IJSH_SE_EEEEEEENSA_39AutoVectorizingCopyWithAssumedAlignmentILi128EEENSA_21SM90_TMA_STORE_IM2COLES2F_S2H_S2H_EEEvvEEEEvNT_6ParamsE) ;  /* 0xffffff5804287950 */ /* 0x000fea0003c3ffff */
        .weak           $__internal_2_$__cuda_sm10x_tcgen05_guardrail_trap_unallocated_columns_being_dealloced
        .type           $__internal_2_$__cuda_sm10x_tcgen05_guardrail_trap_unallocated_columns_being_dealloced,@function
        .size           $__internal_2_$__cuda_sm10x_tcgen05_guardrail_trap_unallocated_columns_being_dealloced,(.L_x_276 - $__internal_2_$__cuda_sm10x_tcgen05_guardrail_trap_unallocated_columns_being_dealloced)
$__internal_2_$__cuda_sm10x_tcgen05_guardrail_trap_unallocated_columns_being_dealloced:
[----:B------:R-:W-:Y:S05]  /*a760*/  BPT.TRAP 0x1 ;  /* 0x000000040000795c */ /* 0x000fea0000300000 */
[----:B------:R-:W-:-:S04]  /*a770*/  HFMA2 R3, -RZ, RZ, 0, 0 ;  /* 0x00000000ff037431 */ /* 0x000fc800000001ff */
[----:B------:R-:W-:Y:S05]  /*a780*/  RET.REL.NODEC R2 `(_ZN7cutlass13device_kernelINS_4conv6kernel13ConvUniversalINS1_16ConvProblemShapeILNS1_8OperatorE1ELi3EEENS1_10collective14CollectiveConvINS1_47MainloopSm100TmaUmmaWarpSpecializedImplicitGemmILS5_1ELi54ELi3ELi1ELi2EN4cute5tupleIJNSA_1CILi2EEENSC_ILi1EEESE_EEEEENSB_IJNSC_ILi64EEESH_NSB_IJNSC_ILi32EEEEEEEEENS_12float_e4m3_tESL_NSA_8TiledMMAINSA_8MMA_AtomIJNSA_10MMA_TraitsINSA_19SM100_MMA_F8F6F4_SSEJSL_SL_fSH_SH_NSA_17integral_constantINSA_4UMMA5MajorELSS_0EEENSQ_ISS_LSS_1EEENSQ_INSR_7ScaleInELSV_0EEESW_EEEEEENSA_6LayoutINSB_IJSE_SE_SE_EEENSB_IJNSC_ILi0EEES11_S11_EEEEENSB_IJNSA_10UnderscoreES14_S14_EEEEENS7_6detail27Sm100ImplicitGemmTileTraitsINSA_20SM90_TMA_LOAD_IM2COLENSA_14ComposedLayoutINSA_7SwizzleILi1ELi4ELi3EEENSA_18smem_ptr_flag_bitsILi8EEENSZ_INSB_IJNSC_ILi8EEESI_EEENSB_IJSI_SE_EEEEEEEvEENS18_INSA_23SM90_TMA_LOAD_MULTICASTENS1A_INS1B_ILi2ELi4ELi3EEES1E_NSZ_INSB_IJSH_S1F_EEENSB_IJSE_SH_EEEEEEEvEEEENS_8epilogue10collective18CollectiveEpilogueINS1T_23Sm100TmaWarpSpecializedILi1ELi1ELi32ELb0ELb0EEEJSK_NSB_IJNSZ_ISH_SE_EES1Y_EEESL_NSB_IJNSB_IJllllEEESE_S11_EEESL_S21_NS1T_6fusion15FusionCallbacksIS1X_NS22_17LinearCombinationISL_fSL_fLNS_15FloatRoundStyleE2EEESK_S1Z_JEEENSA_5SM1004TMEM4LOAD26SM100_TMEM_LOAD_16dp32b32xES19_NS1A_IS1M_S1E_NSZ_INSB_IJS1F_SH_EEENSB_IJSH_SE_EEEEEEENSA_39AutoVectorizingCopyWithAssumedAlignmentILi128EEENSA_21SM90_TMA_STORE_IM2COLES2F_S2H_S2H_EEEvvEEEEvNT_6ParamsE) ;  /* 0xffffff58021c7950 */ /* 0x000fea0003c3ffff */
.L_x_275:
[----:B------:R-:W-:-:S00]  /*a790*/  BRA `(.L_x_275) ;  /* 0xfffffffc00fc7947 */ /* 0x000fc0000383ffff */
[----:B------:R-:W-:-:S00]  /*a7a0*/  NOP ;  /* 0x0000000000007918 */ /* 0x000fc00000000000 */
        /* <DEDUP_REMOVED lines=13> */
.L_x_276:


//--------------------- .nv.global.init           --------------------------
	.section	.nv.global.init,"aw",@progbits
.nv.global.init:
	.type		$str$29,@object
	.size		$str$29,($str$30 - $str$29)
$str$29:
        /*0000*/ 	.byte	0x28, 0x61, 0x64, 0x64, 0x72, 0x65, 0x73, 0x73, 0x20, 0x26, 0x20, 0x6d, 0x61, 0x73, 0x6b, 0x29
        /*0010*/ 	.byte	0x20, 0x3d, 0x3d, 0x20, 0x30, 0x00
	.type		$str$30,@object
	.size		$str$30,($str$28 - $str$30)
$str$30:
        /*0016*/ 	.byte	0x2f, 0x74, 0x6d, 0x70, 0x2f, 0x63, 0x75, 0x74, 0x6c, 0x61, 0x73, 0x73, 0x5f, 0x73, 0x77, 0x65
        /*0026*/ 	.byte	0x65, 0x70, 0x5f, 0x73, 0x72, 0x63, 0x2f, 0x69, 0x6e, 0x63, 0x6c, 0x75, 0x64, 0x65, 0x2f, 0x63
        /*0036*/ 	.byte	0x75, 0x74, 0x65, 0x2f, 0x70, 0x6f, 0x69, 0x6e, 0x74, 0x65, 0x72, 0x5f, 0x66, 0x6c, 0x61, 0x67
        /*0046*/ 	.byte	0x67, 0x65, 0x64, 0x2e, 0x68, 0x70, 0x70, 0x00
	.type		$str$28,@object
	.size		$str$28,($str$27 - $str$28)
$str$28:
        /*004e*/ 	.byte	0x2f, 0x74, 0x6d, 0x70, 0x2f, 0x63, 0x75, 0x74, 0x6c, 0x61, 0x73, 0x73, 0x5f, 0x73, 0x77, 0x65
        /*005e*/ 	.byte	0x65, 0x70, 0x5f, 0x73, 0x72, 0x63, 0x2f, 0x69, 0x6e, 0x63, 0x6c, 0x75, 0x64, 0x65, 0x2f, 0x63
        /*006e*/ 	.byte	0x75, 0x74, 0x65, 0x2f, 0x61, 0x74, 0x6f, 0x6d, 0x2f, 0x63, 0x6f, 0x70, 0x79, 0x5f, 0x74, 0x72
        /*007e*/ 	.byte	0x61, 0x69, 0x74, 0x73, 0x5f, 0x73, 0x6d, 0x31, 0x30, 0x30, 0x2e, 0x68, 0x70, 0x70, 0x00
	.type		$str$27,@object
	.size		$str$27,(__unnamed_1 - $str$27)
$str$27:
        /*008d*/ 	.byte	0x28, 0x28, 0x75, 0x69, 0x6e, 0x74, 0x33, 0x32, 0x5f, 0x74, 0x28, 0x74, 0x68, 0x72, 0x65, 0x61
        /*009d*/ 	.byte	0x64, 0x49, 0x64, 0x78, 0x2e, 0x78, 0x29, 0x20, 0x2f, 0x20, 0x33, 0x32, 0x29, 0x20, 0x25, 0x20
        /*00ad*/ 	.byte	0x34, 0x29, 0x20, 0x3d, 0x3d, 0x20, 0x28, 0x28, 0x28, 0x74, 0x6d, 0x65, 0x6d, 0x5f, 0x61, 0x64
        /*00bd*/ 	.byte	0x64, 0x72, 0x20, 0x3e, 0x3e, 0x20, 0x31, 0x36, 0x29, 0x20, 0x2f, 0x20, 0x33, 0x32, 0x29, 0x20
        /*00cd*/ 	.byte	0x25, 0x20, 0x34, 0x29, 0x00
	.type		__unnamed_1,@object
	.size		__unnamed_1,(__unnamed_2 - __unnamed_1)
__unnamed_1:
        /*00d2*/ 	.byte	0x61, 0x75, 0x74, 0x6f, 0x20, 0x63, 0x75, 0x74, 0x65, 0x3a, 0x3a, 0x61, 0x73, 0x5f, 0x70, 0x6f
        /* <DEDUP_REMOVED lines=24> */
        /*0262*/ 	.byte	0x3c, 0x34, 0x30, 0x39, 0x36, 0x3e, 0x3e, 0x3e, 0x3e, 0x5d, 0x00
	.type		__unnamed_2,@object
	.size		__unnamed_2,(.L_2 - __unnamed_2)
__unnamed_2:
        /* <DEDUP_REMOVED lines=40> */
        /*04ed*/ 	.byte	0x74, 0x65, 0x3a, 0x3a, 0x43, 0x3c, 0x30, 0x3e, 0x3e, 0x3e, 0x3e, 0x5d, 0x00
.L_2:


//--------------------- .nv.shared._ZN7cutlass13device_kernelINS_4conv6kernel13ConvUniversalINS1_16ConvProblemShapeILNS1_8OperatorE1ELi3EEENS1_10collective14CollectiveConvINS1_47MainloopSm100TmaUmmaWarpSpecializedImplicitGemmILS5_1ELi54ELi3ELi1ELi2EN4cute5tupleIJNSA_1CILi2EEENSC_ILi1EEESE_EEEEENSB_IJNSC_ILi64EEESH_NSB_IJNSC_ILi32EEEEEEEEENS_12float_e4m3_tESL_NSA_8TiledMMAINSA_8MMA_AtomIJNSA_10MMA_TraitsINSA_19SM100_MMA_F8F6F4_SSEJSL_SL_fSH_SH_NSA_17integral_constantINSA_4UMMA5MajorELSS_0EEENSQ_ISS_LSS_1EEENSQ_INSR_7ScaleInELSV_0EEESW_EEEEEENSA_6LayoutINSB_IJSE_SE_SE_EEENSB_IJNSC_ILi0EEES11_S11_EEEEENSB_IJNSA_10UnderscoreES14_S14_EEEEENS7_6detail27Sm100ImplicitGemmTileTraitsINSA_20SM90_TMA_LOAD_IM2COLENSA_14ComposedLayoutINSA_7SwizzleILi1ELi4ELi3EEENSA_18smem_ptr_flag_bitsILi8EEENSZ_INSB_IJNSC_ILi8EEESI_EEENSB_IJSI_SE_EEEEEEEvEENS18_INSA_23SM90_TMA_LOAD_MULTICASTENS1A_INS1B_ILi2ELi4ELi3EEES1E_NSZ_INSB_IJSH_S1F_EEENSB_IJSE_SH_EEEEEEEvEEEENS_8epilogue10collective18CollectiveEpilogueINS1T_23Sm100TmaWarpSpecializedILi1ELi1ELi32ELb0ELb0EEEJSK_NSB_IJNSZ_ISH_SE_EES1Y_EEESL_NSB_IJNSB_IJllllEEESE_S11_EEESL_S21_NS1T_6fusion15FusionCallbacksIS1X_NS22_17LinearCombinationISL_fSL_fLNS_15FloatRoundStyleE2EEESK_S1Z_JEEENSA_5SM1004TMEM4LOAD26SM100_TMEM_LOAD_16dp32b32xES19_NS1A_IS1M_S1E_NSZ_INSB_IJS1F_SH_EEENSB_IJSH_SE_EEEEEEENSA_39AutoVectorizingCopyWithAssumedAlignmentILi128EEENSA_21SM90_TMA_STORE_IM2COLES2F_S2H_S2H_EEEvvEEEEvNT_6ParamsE --------------------------
	.section	.nv.shared._ZN7cutlass13device_kernelINS_4conv6kernel13ConvUniversalINS1_16ConvProblemShapeILNS1_8OperatorE1ELi3EEENS1_10collective14CollectiveConvINS1_47MainloopSm100TmaUmmaWarpSpecializedImplicitGemmILS5_1ELi54ELi3ELi1ELi2EN4cute5tupleIJNSA_1CILi2EEENSC_ILi1EEESE_EEEEENSB_IJNSC_ILi64EEESH_NSB_IJNSC_ILi32EEEEEEEEENS_12float_e4m3_tESL_NSA_8TiledMMAINSA_8MMA_AtomIJNSA_10MMA_TraitsINSA_19SM100_MMA_F8F6F4_SSEJSL_SL_fSH_SH_NSA_17integral_constantINSA_4UMMA5MajorELSS_0EEENSQ_ISS_LSS_1EEENSQ_INSR_7ScaleInELSV_0EEESW_EEEEEENSA_6LayoutINSB_IJSE_SE_SE_EEENSB_IJNSC_ILi0EEES11_S11_EEEEENSB_IJNSA_10UnderscoreES14_S14_EEEEENS7_6detail27Sm100ImplicitGemmTileTraitsINSA_20SM90_TMA_LOAD_IM2COLENSA_14ComposedLayoutINSA_7SwizzleILi1ELi4ELi3EEENSA_18smem_ptr_flag_bitsILi8EEENSZ_INSB_IJNSC_ILi8EEESI_EEENSB_IJSI_SE_EEEEEEEvEENS18_INSA_23SM90_TMA_LOAD_MULTICASTENS1A_INS1B_ILi2ELi4ELi3EEES1E_NSZ_INSB_IJSH_S1F_EEENSB_IJSE_SH_EEEEEEEvEEEENS_8epilogue10collective18CollectiveEpilogueINS1T_23Sm100TmaWarpSpecializedILi1ELi1ELi32ELb0ELb0EEEJSK_NSB_IJNSZ_ISH_SE_EES1Y_EEESL_NSB_IJNSB_IJllllEEESE_S11_EEESL_S21_NS1T_6fusion15FusionCallbacksIS1X_NS22_17LinearCombinationISL_fSL_fLNS_15FloatRoundStyleE2EEESK_S1Z_JEEENSA_5SM1004TMEM4LOAD26SM100_TMEM_LOAD_16dp32b32xES19_NS1A_IS1M_S1E_NSZ_INSB_IJS1F_SH_EEENSB_IJSH_SE_EEEEEEENSA_39AutoVectorizingCopyWithAssumedAlignmentILi128EEENSA_21SM90_TMA_STORE_IM2COLES2F_S2H_S2H_EEEvvEEEEvNT_6ParamsE,"aw",@nobits
	.sectionflags	@""
	.align	16
	.zero		1024


//--------------------- .nv.shared.reserved.0     --------------------------
	.section	.nv.shared.reserved.0,"aw",@nobits
	.weak		__nv_reservedSMEM_offset_0_alias
	.size		__nv_reservedSMEM_offset_0_alias, 0, 64
	.other		__nv_reservedSMEM_offset_0_alias,@"STO_CUDA_RESERVED_SHARED STV_DEFAULT"
__nv_reservedSMEM_offset_0_alias:
	.zero		0
.nv.shared.reserved.0:
	.zero		64
	.weak		__nv_reservedSMEM_tcgen05_partition
	.type		__nv_reservedSMEM_tcgen05_partition,@object
	.size		__nv_reservedSMEM_tcgen05_partition,(.L_0 - __nv_reservedSMEM_tcgen05_partition)
__nv_reservedSMEM_tcgen05_partition:
	.zero		32
.L_0:


//--------------------- .nv.global                --------------------------
	.section	.nv.global,"aw",@nobits
.nv.global:
	.type		_ZN39_INTERNAL_3695915d_4_k_cu_0d065ed1_28944cute1_E,@object
	.size		_ZN39_INTERNAL_3695915d_4_k_cu_0d065ed1_28944cute1_E,(_ZN39_INTERNAL_3695915d_4_k_cu_0d065ed1_28944cuda3std3__45__cpo6cbeginE - _ZN39_INTERNAL_3695915d_4_k_cu_0d065ed1_28944cute1_E)
_ZN39_INTERNAL_3695915d_4_k_cu_0d065ed1_28944cute1_E:
	.zero		1
	.type		_ZN39_INTERNAL_3695915d_4_k_cu_0d065ed1_28944cuda3std3__45__cpo6cbeginE,@object
	.size		_ZN39_INTERNAL_3695915d_4_k_cu_0d065ed1_28944cuda3std3__45__cpo6cbeginE,(_ZN39_INTERNAL_3695915d_4_k_cu_0d065ed1_28944cuda3std3__48in_placeE - _ZN39_INTERNAL_3695915d_4_k_cu_0d065ed1_28944cuda3std3__45__cpo6cbeginE)
_ZN39_INTERNAL_3695915d_4_k_cu_0d065ed1_28944cuda3std3__45__cpo6cbeginE:
	.zero		1
	.type		_ZN39_INTERNAL_3695915d_4_k_cu_0d065ed1_28944cuda3std3__48in_placeE,@object
	.size		_ZN39_INTERNAL_3695915d_4_k_cu_0d065ed1_28944cuda3std3__48in_placeE,(_ZN39_INTERNAL_3695915d_4_k_cu_0d065ed1_28944cuda3std6ranges3__45__cpo9iter_moveE - _ZN39_INTERNAL_3695915d_4_k_cu_0d065ed1_28944cuda3std3__48in_placeE)
_ZN39_INTERNAL_3695915d_4_k_cu_0d065ed1_28944cuda3std3__48in_placeE:
	.zero		1
	.type		_ZN39_INTERNAL_3695915d_4_k_cu_0d065ed1_28944cuda3std6ranges3__45__cpo9iter_moveE,@object
	.size		_ZN39_INTERNAL_3695915d_4_k_cu_0d065ed1_28944cuda3std6ranges3__45__cpo9iter_moveE,(_ZN39_INTERNAL_3695915d_4_k_cu_0d065ed1_28944cuda3std3__45__cpo5beginE - _ZN39_INTERNAL_3695915d_4_k_cu_0d065ed1_28944cuda3std6ranges3__45__cpo9iter_moveE)
_ZN39_INTERNAL_3695915d_4_k_cu_0d065ed1_28944cuda3std6ranges3__45__cpo9iter_moveE:
	.zero		1
	.type		_ZN39_INTERNAL_3695915d_4_k_cu_0d065ed1_28944cuda3std3__45__cpo5beginE,@object
	.size		_ZN39_INTERNAL_3695915d_4_k_cu_0d065ed1_28944cuda3std3__45__cpo5beginE,(_ZN39_INTERNAL_3695915d_4_k_cu_0d065ed1_28944cuda3std3__441_GLOBAL__N__3695915d_4_k_cu_0d065ed1_28946ignoreE - _ZN39_INTERNAL_3695915d_4_k_cu_0d065ed1_28944cuda3std3__45__cpo5beginE)
_ZN39_INTERNAL_3695915d_4_k_cu_0d065ed1_28944cuda3std3__45__cpo5beginE:
	.zero		1
	.type		_ZN39_INTERNAL_3695915d_4_k_cu_0d065ed1_28944cuda3std3__441_GLOBAL__N__3695915d_4_k_cu_0d065ed1_28946ignoreE,@object
	.size		_ZN39_INTERNAL_3695915d_4_k_cu_0d065ed1_28944cuda3std3__441_GLOBAL__N__3695915d_4_k_cu_0d065ed1_28946ignoreE,(_ZN39_INTERNAL_3695915d_4_k_cu_0d065ed1_28944cute7productE - _ZN39_INTERNAL_3695915d_4_k_cu_0d065ed1_28944cuda3std3__441_GLOBAL__N__3695915d_4_k_cu_0d065ed1_28946ignoreE)
_ZN39_INTERNAL_3695915d_4_k_cu_0d065ed1_28944cuda3std3__441_GLOBAL__N__3695915d_4_k_cu_0d065ed1_28946ignoreE:
	.zero		1
	.type		_ZN39_INTERNAL_3695915d_4_k_cu_0d065ed1_28944cute7productE,@object
	.size		_ZN39_INTERNAL_3695915d_4_k_cu_0d065ed1_28944cute7productE,(_ZN39_INTERNAL_3695915d_4_k_cu_0d065ed1_28944cuda3std3__45__cpo3endE - _ZN39_INTERNAL_3695915d_4_k_cu_0d065ed1_28944cute7productE)
_ZN39_INTERNAL_3695915d_4_k_cu_0d065ed1_28944cute7productE:
	.zero		1
	.type		_ZN39_INTERNAL_3695915d_4_k_cu_0d065ed1_28944cuda3std3__45__cpo3endE,@object
	.size		_ZN39_INTERNAL_3695915d_4_k_cu_0d065ed1_28944cuda3std3__45__cpo3endE,(_ZN39_INTERNAL_3695915d_4_k_cu_0d065ed1_28944cuda3std3__419piecewise_constructE - _ZN39_INTERNAL_3695915d_4_k_cu_0d065ed1_28944cuda3std3__45__cpo3endE)
_ZN39_INTERNAL_3695915d_4_k_cu_0d065ed1_28944cuda3std3__45__cpo3endE:
	.zero		1
	.type		_ZN39_INTERNAL_3695915d_4_k_cu_0d065ed1_28944cuda3std3__419piecewise_constructE,@object
	.size		_ZN39_INTERNAL_3695915d_4_k_cu_0d065ed1_28944cuda3std3__419piecewise_constructE,(_ZN39_INTERNAL_3695915d_4_k_cu_0d065ed1_28944cuda3std3__45__cpo4cendE - _ZN39_INTERNAL_3695915d_4_k_cu_0d065ed1_28944cuda3std3__419piecewise_constructE)
_ZN39_INTERNAL_3695915d_4_k_cu_0d065ed1_28944cuda3std3__419piecewise_constructE:
	.zero		1
	.type		_ZN39_INTERNAL_3695915d_4_k_cu_0d065ed1_28944cuda3std3__45__cpo4cendE,@object
	.size		_ZN39_INTERNAL_3695915d_4_k_cu_0d065ed1_28944cuda3std3__45__cpo4cendE,(_ZN39_INTERNAL_3695915d_4_k_cu_0d065ed1_28944cuda3std6ranges3__45__cpo4swapE - _ZN39_INTERNAL_3695915d_4_k_cu_0d065ed1_28944cuda3std3__45__cpo4cendE)
_ZN39_INTERNAL_3695915d_4_k_cu_0d065ed1_28944cuda3std3__45__cpo4cendE:
	.zero		1
	.type		_ZN39_INTERNAL_3695915d_4_k_cu_0d065ed1_28944cuda3std6ranges3__45__cpo4swapE,@object
	.size		_ZN39_INTERNAL_3695915d_4_k_cu_0d065ed1_28944cuda3std6ranges3__45__cpo4swapE,(.L_10 - _ZN39_INTERNAL_3695915d_4_k_cu_0d065ed1_28944cuda3std6ranges3__45__cpo4swapE)
_ZN39_INTERNAL_3695915d_4_k_cu_0d065ed1_28944cuda3std6ranges3__45__cpo4swapE:
	.zero		1
.L_10:


//--------------------- .nv.constant0._ZN7cutlass13device_kernelINS_4conv6kernel13ConvUniversalINS1_16ConvProblemShapeILNS1_8OperatorE1ELi3EEENS1_10collective14CollectiveConvINS1_47MainloopSm100TmaUmmaWarpSpecializedImplicitGemmILS5_1ELi54ELi3ELi1ELi2EN4cute5tupleIJNSA_1CILi2EEENSC_ILi1EEESE_EEEEENSB_IJNSC_ILi64EEESH_NSB_IJNSC_ILi32EEEEEEEEENS_12float_e4m3_tESL_NSA_8TiledMMAINSA_8MMA_AtomIJNSA_10MMA_TraitsINSA_19SM100_MMA_F8F6F4_SSEJSL_SL_fSH_SH_NSA_17integral_constantINSA_4UMMA5MajorELSS_0EEENSQ_ISS_LSS_1EEENSQ_INSR_7ScaleInELSV_0EEESW_EEEEEENSA_6LayoutINSB_IJSE_SE_SE_EEENSB_IJNSC_ILi0EEES11_S11_EEEEENSB_IJNSA_10UnderscoreES14_S14_EEEEENS7_6detail27Sm100ImplicitGemmTileTraitsINSA_20SM90_TMA_LOAD_IM2COLENSA_14ComposedLayoutINSA_7SwizzleILi1ELi4ELi3EEENSA_18smem_ptr_flag_bitsILi8EEENSZ_INSB_IJNSC_ILi8EEESI_EEENSB_IJSI_SE_EEEEEEEvEENS18_INSA_23SM90_TMA_LOAD_MULTICASTENS1A_INS1B_ILi2ELi4ELi3EEES1E_NSZ_INSB_IJSH_S1F_EEENSB_IJSE_SH_EEEEEEEvEEEENS_8epilogue10collective18CollectiveEpilogueINS1T_23Sm100TmaWarpSpecializedILi1ELi1ELi32ELb0ELb0EEEJSK_NSB_IJNSZ_ISH_SE_EES1Y_EEESL_NSB_IJNSB_IJllllEEESE_S11_EEESL_S21_NS1T_6fusion15FusionCallbacksIS1X_NS22_17LinearCombinationISL_fSL_fLNS_15FloatRoundStyleE2EEESK_S1Z_JEEENSA_5SM1004TMEM4LOAD26SM100_TMEM_LOAD_16dp32b32xES19_NS1A_IS1M_S1E_NSZ_INSB_IJS1F_SH_EEENSB_IJSH_SE_EEEEEEENSA_39AutoVectorizingCopyWithAssumedAlignmentILi128EEENSA_21SM90_TMA_STORE_IM2COLES2F_S2H_S2H_EEEvvEEEEvNT_6ParamsE --------------------------
	.section	.nv.constant0._ZN7cutlass13device_kernelINS_4conv6kernel13ConvUniversalINS1_16ConvProblemShapeILNS1_8OperatorE1ELi3EEENS1_10collective14CollectiveConvINS1_47MainloopSm100TmaUmmaWarpSpecializedImplicitGemmILS5_1ELi54ELi3ELi1ELi2EN4cute5tupleIJNSA_1CILi2EEENSC_ILi1EEESE_EEEEENSB_IJNSC_ILi64EEESH_NSB_IJNSC_ILi32EEEEEEEEENS_12float_e4m3_tESL_NSA_8TiledMMAINSA_8MMA_AtomIJNSA_10MMA_TraitsINSA_19SM100_MMA_F8F6F4_SSEJSL_SL_fSH_SH_NSA_17integral_constantINSA_4UMMA5MajorELSS_0EEENSQ_ISS_LSS_1EEENSQ_INSR_7ScaleInELSV_0EEESW_EEEEEENSA_6LayoutINSB_IJSE_SE_SE_EEENSB_IJNSC_ILi0EEES11_S11_EEEEENSB_IJNSA_10UnderscoreES14_S14_EEEEENS7_6detail27Sm100ImplicitGemmTileTraitsINSA_20SM90_TMA_LOAD_IM2COLENSA_14ComposedLayoutINSA_7SwizzleILi1ELi4ELi3EEENSA_18smem_ptr_flag_bitsILi8EEENSZ_INSB_IJNSC_ILi8EEESI_EEENSB_IJSI_SE_EEEEEEEvEENS18_INSA_23SM90_TMA_LOAD_MULTICASTENS1A_INS1B_ILi2ELi4ELi3EEES1E_NSZ_INSB_IJSH_S1F_EEENSB_IJSE_SH_EEEEEEEvEEEENS_8epilogue10collective18CollectiveEpilogueINS1T_23Sm100TmaWarpSpecializedILi1ELi1ELi32ELb0ELb0EEEJSK_NSB_IJNSZ_ISH_SE_EES1Y_EEESL_NSB_IJNSB_IJllllEEESE_S11_EEESL_S21_NS1T_6fusion15FusionCallbacksIS1X_NS22_17LinearCombinationISL_fSL_fLNS_15FloatRoundStyleE2EEESK_S1Z_JEEENSA_5SM1004TMEM4LOAD26SM100_TMEM_LOAD_16dp32b32xES19_NS1A_IS1M_S1E_NSZ_INSB_IJS1F_SH_EEENSB_IJSH_SE_EEEEEEENSA_39AutoVectorizingCopyWithAssumedAlignmentILi128EEENSA_21SM90_TMA_STORE_IM2COLES2F_S2H_S2H_EEEvvEEEEvNT_6ParamsE,"a",@progbits
	.sectionflags	@""
	.align	4
.nv.constant0._ZN7cutlass13device_kernelINS_4conv6kernel13ConvUniversalINS1_16ConvProblemShapeILNS1_8OperatorE1ELi3EEENS1_10collective14CollectiveConvINS1_47MainloopSm100TmaUmmaWarpSpecializedImplicitGemmILS5_1ELi54ELi3ELi1ELi2EN4cute5tupleIJNSA_1CILi2EEENSC_ILi1EEESE_EEEEENSB_IJNSC_ILi64EEESH_NSB_IJNSC_ILi32EEEEEEEEENS_12float_e4m3_tESL_NSA_8TiledMMAINSA_8MMA_AtomIJNSA_10MMA_TraitsINSA_19SM100_MMA_F8F6F4_SSEJSL_SL_fSH_SH_NSA_17integral_constantINSA_4UMMA5MajorELSS_0EEENSQ_ISS_LSS_1EEENSQ_INSR_7ScaleInELSV_0EEESW_EEEEEENSA_6LayoutINSB_IJSE_SE_SE_EEENSB_IJNSC_ILi0EEES11_S11_EEEEENSB_IJNSA_10UnderscoreES14_S14_EEEEENS7_6detail27Sm100ImplicitGemmTileTraitsINSA_20SM90_TMA_LOAD_IM2COLENSA_14ComposedLayoutINSA_7SwizzleILi1ELi4ELi3EEENSA_18smem_ptr_flag_bitsILi8EEENSZ_INSB_IJNSC_ILi8EEESI_EEENSB_IJSI_SE_EEEEEEEvEENS18_INSA_23SM90_TMA_LOAD_MULTICASTENS1A_INS1B_ILi2ELi4ELi3EEES1E_NSZ_INSB_IJSH_S1F_EEENSB_IJSE_SH_EEEEEEEvEEEENS_8epilogue10collective18CollectiveEpilogueINS1T_23Sm100TmaWarpSpecializedILi1ELi1ELi32ELb0ELb0EEEJSK_NSB_IJNSZ_ISH_SE_EES1Y_EEESL_NSB_IJNSB_IJllllEEESE_S11_EEESL_S21_NS1T_6fusion15FusionCallbacksIS1X_NS22_17LinearCombinationISL_fSL_fLNS_15FloatRoundStyleE2EEESK_S1Z_JEEENSA_5SM1004TMEM4LOAD26SM100_TMEM_LOAD_16dp32b32xES19_NS1A_IS1M_S1E_NSZ_INSB_IJS1F_SH_EEENSB_IJSH_SE_EEEEEEENSA_39AutoVectorizingCopyWithAssumedAlignmentILi128EEENSA_21SM90_TMA_STORE_IM2COLES2F_S2H_S2H_EEEvvEEEEvNT_6ParamsE:
	.zero		3200


//--------------------- SYMBOLS --------------------------

	.type		.nv.reservedSmem.offset0,@object
	.size		.nv.reservedSmem.offset0,0x4
	.type		.nv.reservedSmem.cap,@object
	.size		.nv.reservedSmem.cap,0x4
	.type		__assertfail,@function
